







.version 5.0
.target sm_61
.address_size 64


.global .align 8 .b8 _ZTVSt9basic_iosIcSt11char_traitsIcEE[32];
.global .align 8 .b8 _ZTTSo[8];
.global .align 8 .b8 _ZTVSt15basic_streambufIcSt11char_traitsIcEE[128];
.global .align 8 .b8 _ZTVNSt7__cxx1115basic_stringbufIcSt11char_traitsIcESaIcEEE[128];
.global .align 8 .b8 _ZTTNSt7__cxx1119basic_ostringstreamIcSt11char_traitsIcESaIcEEE[8];
.global .align 8 .b8 _ZTVN10__cxxabiv117__class_type_infoE[8];
.global .align 8 .b8 _ZTVN10__cxxabiv120__si_class_type_infoE[8];
.global .align 8 .b8 _ZTVN3c105ErrorE[40];
.global .align 1 .b8 __T20[38] = {84, 32, 112, 111, 119, 105, 40, 84, 44, 32, 84, 41, 32, 91, 119, 105, 116, 104, 32, 84, 32, 61, 32, 117, 110, 115, 105, 103, 110, 101, 100, 32, 99, 104, 97, 114, 93, 0};
.global .align 1 .b8 __T21[36] = {84, 32, 112, 111, 119, 105, 40, 84, 44, 32, 84, 41, 32, 91, 119, 105, 116, 104, 32, 84, 32, 61, 32, 115, 105, 103, 110, 101, 100, 32, 99, 104, 97, 114, 93, 0};
.global .align 1 .b8 __T22[30] = {84, 32, 112, 111, 119, 105, 40, 84, 44, 32, 84, 41, 32, 91, 119, 105, 116, 104, 32, 84, 32, 61, 32, 115, 104, 111, 114, 116, 93, 0};
.global .align 1 .b8 __T23[28] = {84, 32, 112, 111, 119, 105, 40, 84, 44, 32, 84, 41, 32, 91, 119, 105, 116, 104, 32, 84, 32, 61, 32, 105, 110, 116, 93, 0};
.global .align 1 .b8 __T24[29] = {84, 32, 112, 111, 119, 105, 40, 84, 44, 32, 84, 41, 32, 91, 119, 105, 116, 104, 32, 84, 32, 61, 32, 108, 111, 110, 103, 93, 0};

.visible .entry _Z26nearest_neighbor_4d_kernelIN3c104HalfEfEvi15THCDeviceTensorIT_Li4Ei16DefaultPtrTraitsES5_(
.param .u32 _Z26nearest_neighbor_4d_kernelIN3c104HalfEfEvi15THCDeviceTensorIT_Li4Ei16DefaultPtrTraitsES5__param_0,
.param .align 8 .b8 _Z26nearest_neighbor_4d_kernelIN3c104HalfEfEvi15THCDeviceTensorIT_Li4Ei16DefaultPtrTraitsES5__param_1[40],
.param .align 8 .b8 _Z26nearest_neighbor_4d_kernelIN3c104HalfEfEvi15THCDeviceTensorIT_Li4Ei16DefaultPtrTraitsES5__param_2[40]
)
{
.reg .pred %p<15>;
.reg .b16 %rs<3>;
.reg .f32 %f<17>;
.reg .b32 %r<94>;
.reg .b64 %rd<41>;


ld.param.u32 %r41, [_Z26nearest_neighbor_4d_kernelIN3c104HalfEfEvi15THCDeviceTensorIT_Li4Ei16DefaultPtrTraitsES5__param_0];
ld.param.v2.u32 {%r42, %r43}, [_Z26nearest_neighbor_4d_kernelIN3c104HalfEfEvi15THCDeviceTensorIT_Li4Ei16DefaultPtrTraitsES5__param_1+32];
ld.param.v2.u32 {%r44, %r45}, [_Z26nearest_neighbor_4d_kernelIN3c104HalfEfEvi15THCDeviceTensorIT_Li4Ei16DefaultPtrTraitsES5__param_1+24];
ld.param.v2.u32 {%r46, %r47}, [_Z26nearest_neighbor_4d_kernelIN3c104HalfEfEvi15THCDeviceTensorIT_Li4Ei16DefaultPtrTraitsES5__param_1+16];
ld.param.v2.u32 {%r48, %r49}, [_Z26nearest_neighbor_4d_kernelIN3c104HalfEfEvi15THCDeviceTensorIT_Li4Ei16DefaultPtrTraitsES5__param_1+8];
ld.param.u64 %rd11, [_Z26nearest_neighbor_4d_kernelIN3c104HalfEfEvi15THCDeviceTensorIT_Li4Ei16DefaultPtrTraitsES5__param_1];
ld.param.v2.u32 {%r50, %r51}, [_Z26nearest_neighbor_4d_kernelIN3c104HalfEfEvi15THCDeviceTensorIT_Li4Ei16DefaultPtrTraitsES5__param_2+32];
ld.param.v2.u32 {%r54, %r55}, [_Z26nearest_neighbor_4d_kernelIN3c104HalfEfEvi15THCDeviceTensorIT_Li4Ei16DefaultPtrTraitsES5__param_2+16];
ld.param.v2.u32 {%r56, %r57}, [_Z26nearest_neighbor_4d_kernelIN3c104HalfEfEvi15THCDeviceTensorIT_Li4Ei16DefaultPtrTraitsES5__param_2+8];
ld.param.u64 %rd12, [_Z26nearest_neighbor_4d_kernelIN3c104HalfEfEvi15THCDeviceTensorIT_Li4Ei16DefaultPtrTraitsES5__param_2];
cvta.to.global.u64 %rd1, %rd11;
cvta.to.global.u64 %rd2, %rd12;
mov.u32 %r58, %ntid.x;
mov.u32 %r59, %ctaid.x;
mov.u32 %r60, %tid.x;
mad.lo.s32 %r61, %r58, %r59, %r60;
setp.ge.s32	%p1, %r61, %r41;
@%p1 bra BB0_14;

rem.s32 %r15, %r61, %r51;
div.s32 %r16, %r61, %r51;
setp.eq.s32	%p2, %r43, %r51;
setp.eq.s32	%p3, %r42, %r50;
and.pred %p4, %p3, %p2;
@%p4 bra BB0_8;
bra.uni BB0_2;

BB0_8:
setp.lt.s32	%p11, %r44, 1;
@%p11 bra BB0_14;

mul.lo.s32 %r81, %r16, %r46;
cvt.s64.s32	%rd27, %r81;
mul.lo.s32 %r82, %r15, %r47;
cvt.s64.s32	%rd28, %r82;
add.s64 %rd7, %rd27, %rd28;
mul.lo.s32 %r83, %r16, %r54;
cvt.s64.s32	%rd29, %r83;
mul.lo.s32 %r84, %r15, %r55;
cvt.s64.s32	%rd30, %r84;
add.s64 %rd8, %rd29, %rd30;
mov.u32 %r92, 0;

BB0_10:
setp.lt.s32	%p12, %r45, 1;
@%p12 bra BB0_13;

mul.lo.s32 %r86, %r92, %r48;
cvt.s64.s32	%rd31, %r86;
add.s64 %rd9, %rd7, %rd31;
mul.lo.s32 %r87, %r92, %r56;
cvt.s64.s32	%rd32, %r87;
add.s64 %rd10, %rd8, %rd32;
mov.u32 %r93, 0;

BB0_12:
mul.lo.s32 %r88, %r93, %r49;
cvt.s64.s32	%rd33, %r88;
add.s64 %rd34, %rd9, %rd33;
shl.b64 %rd35, %rd34, 1;
add.s64 %rd36, %rd1, %rd35;
ld.global.u16 %rs2, [%rd36];
mul.lo.s32 %r89, %r93, %r57;
cvt.s64.s32	%rd37, %r89;
add.s64 %rd38, %rd10, %rd37;
shl.b64 %rd39, %rd38, 1;
add.s64 %rd40, %rd2, %rd39;
st.global.u16 [%rd40], %rs2;
add.s32 %r93, %r93, 1;
setp.lt.s32	%p13, %r93, %r45;
@%p13 bra BB0_12;

BB0_13:
add.s32 %r92, %r92, 1;
setp.lt.s32	%p14, %r92, %r44;
@%p14 bra BB0_10;
bra.uni BB0_14;

BB0_2:
cvt.rn.f32.s32	%f3, %r42;
cvt.rn.f32.s32	%f4, %r50;
div.rn.f32 %f5, %f3, %f4;
cvt.rn.f32.s32	%f6, %r43;
cvt.rn.f32.s32	%f7, %r51;
div.rn.f32 %f8, %f6, %f7;
cvt.rn.f32.s32	%f9, %r16;
mul.f32 %f10, %f5, %f9;
cvt.rmi.f32.f32	%f11, %f10;
add.s32 %r66, %r42, -1;
cvt.rn.f32.s32	%f12, %r66;
setp.lt.f32	%p5, %f11, %f12;
selp.f32	%f1, %f11, %f12, %p5;
cvt.rn.f32.s32	%f13, %r15;
mul.f32 %f14, %f8, %f13;
cvt.rmi.f32.f32	%f15, %f14;
add.s32 %r67, %r43, -1;
cvt.rn.f32.s32	%f16, %r67;
setp.lt.f32	%p6, %f15, %f16;
selp.f32	%f2, %f15, %f16, %p6;
setp.lt.s32	%p7, %r44, 1;
@%p7 bra BB0_14;

cvt.rzi.s32.f32	%r69, %f2;
cvt.rzi.s32.f32	%r70, %f1;
mul.lo.s32 %r71, %r70, %r46;
cvt.s64.s32	%rd13, %r71;
mul.lo.s32 %r72, %r69, %r47;
cvt.s64.s32	%rd14, %r72;
add.s64 %rd3, %rd14, %rd13;
mul.lo.s32 %r73, %r16, %r54;
cvt.s64.s32	%rd15, %r73;
mul.lo.s32 %r74, %r15, %r55;
cvt.s64.s32	%rd16, %r74;
add.s64 %rd4, %rd15, %rd16;
mov.u32 %r90, 0;

BB0_4:
setp.lt.s32	%p8, %r45, 1;
@%p8 bra BB0_7;

mul.lo.s32 %r76, %r90, %r48;
cvt.s64.s32	%rd17, %r76;
add.s64 %rd5, %rd3, %rd17;
mul.lo.s32 %r77, %r90, %r56;
cvt.s64.s32	%rd18, %r77;
add.s64 %rd6, %rd4, %rd18;
mov.u32 %r91, 0;

BB0_6:
mul.lo.s32 %r78, %r91, %r49;
cvt.s64.s32	%rd19, %r78;
add.s64 %rd20, %rd5, %rd19;
shl.b64 %rd21, %rd20, 1;
add.s64 %rd22, %rd1, %rd21;
ld.global.u16 %rs1, [%rd22];
mul.lo.s32 %r79, %r91, %r57;
cvt.s64.s32	%rd23, %r79;
add.s64 %rd24, %rd6, %rd23;
shl.b64 %rd25, %rd24, 1;
add.s64 %rd26, %rd2, %rd25;
st.global.u16 [%rd26], %rs1;
add.s32 %r91, %r91, 1;
setp.lt.s32	%p9, %r91, %r45;
@%p9 bra BB0_6;

BB0_7:
add.s32 %r90, %r90, 1;
setp.lt.s32	%p10, %r90, %r44;
@%p10 bra BB0_4;

BB0_14:
ret;
}


.visible .entry _Z35nearest_neighbor_4d_kernel_backwardIN3c104HalfEfEvi15THCDeviceTensorIT_Li4Ei16DefaultPtrTraitsES5_(
.param .u32 _Z35nearest_neighbor_4d_kernel_backwardIN3c104HalfEfEvi15THCDeviceTensorIT_Li4Ei16DefaultPtrTraitsES5__param_0,
.param .align 8 .b8 _Z35nearest_neighbor_4d_kernel_backwardIN3c104HalfEfEvi15THCDeviceTensorIT_Li4Ei16DefaultPtrTraitsES5__param_1[40],
.param .align 8 .b8 _Z35nearest_neighbor_4d_kernel_backwardIN3c104HalfEfEvi15THCDeviceTensorIT_Li4Ei16DefaultPtrTraitsES5__param_2[40]
)
{
.reg .pred %p<17>;
.reg .b16 %rs<6>;
.reg .f32 %f<20>;
.reg .b32 %r<107>;
.reg .b64 %rd<45>;


ld.param.u32 %r44, [_Z35nearest_neighbor_4d_kernel_backwardIN3c104HalfEfEvi15THCDeviceTensorIT_Li4Ei16DefaultPtrTraitsES5__param_0];
ld.param.v2.u32 {%r45, %r46}, [_Z35nearest_neighbor_4d_kernel_backwardIN3c104HalfEfEvi15THCDeviceTensorIT_Li4Ei16DefaultPtrTraitsES5__param_1+32];
ld.param.v2.u32 {%r47, %r48}, [_Z35nearest_neighbor_4d_kernel_backwardIN3c104HalfEfEvi15THCDeviceTensorIT_Li4Ei16DefaultPtrTraitsES5__param_1+24];
ld.param.v2.u32 {%r49, %r50}, [_Z35nearest_neighbor_4d_kernel_backwardIN3c104HalfEfEvi15THCDeviceTensorIT_Li4Ei16DefaultPtrTraitsES5__param_1+16];
ld.param.v2.u32 {%r51, %r52}, [_Z35nearest_neighbor_4d_kernel_backwardIN3c104HalfEfEvi15THCDeviceTensorIT_Li4Ei16DefaultPtrTraitsES5__param_1+8];
ld.param.u64 %rd1, [_Z35nearest_neighbor_4d_kernel_backwardIN3c104HalfEfEvi15THCDeviceTensorIT_Li4Ei16DefaultPtrTraitsES5__param_1];
ld.param.v2.u32 {%r53, %r54}, [_Z35nearest_neighbor_4d_kernel_backwardIN3c104HalfEfEvi15THCDeviceTensorIT_Li4Ei16DefaultPtrTraitsES5__param_2+32];
ld.param.v2.u32 {%r57, %r58}, [_Z35nearest_neighbor_4d_kernel_backwardIN3c104HalfEfEvi15THCDeviceTensorIT_Li4Ei16DefaultPtrTraitsES5__param_2+16];
ld.param.v2.u32 {%r59, %r60}, [_Z35nearest_neighbor_4d_kernel_backwardIN3c104HalfEfEvi15THCDeviceTensorIT_Li4Ei16DefaultPtrTraitsES5__param_2+8];
ld.param.u64 %rd15, [_Z35nearest_neighbor_4d_kernel_backwardIN3c104HalfEfEvi15THCDeviceTensorIT_Li4Ei16DefaultPtrTraitsES5__param_2];
cvta.to.global.u64 %rd2, %rd1;
cvta.to.global.u64 %rd3, %rd15;
mov.u32 %r61, %ntid.x;
mov.u32 %r62, %ctaid.x;
mov.u32 %r63, %tid.x;
mad.lo.s32 %r64, %r61, %r62, %r63;
setp.ge.s32	%p1, %r64, %r44;
@%p1 bra BB1_16;

rem.s32 %r15, %r64, %r54;
div.s32 %r16, %r64, %r54;
setp.eq.s32	%p2, %r46, %r54;
setp.eq.s32	%p3, %r45, %r53;
and.pred %p4, %p3, %p2;
@%p4 bra BB1_10;
bra.uni BB1_2;

BB1_10:
setp.lt.s32	%p13, %r47, 1;
@%p13 bra BB1_16;

mul.lo.s32 %r93, %r16, %r57;
cvt.s64.s32	%rd31, %r93;
mul.lo.s32 %r94, %r15, %r58;
cvt.s64.s32	%rd32, %r94;
add.s64 %rd10, %rd31, %rd32;
mul.lo.s32 %r95, %r16, %r49;
cvt.s64.s32	%rd33, %r95;
mul.lo.s32 %r96, %r15, %r50;
cvt.s64.s32	%rd34, %r96;
add.s64 %rd11, %rd33, %rd34;
mov.u32 %r105, 0;

BB1_12:
setp.lt.s32	%p14, %r48, 1;
@%p14 bra BB1_15;

mul.lo.s32 %r98, %r105, %r59;
cvt.s64.s32	%rd35, %r98;
add.s64 %rd12, %rd10, %rd35;
mul.lo.s32 %r99, %r105, %r51;
cvt.s64.s32	%rd36, %r99;
add.s64 %rd13, %rd11, %rd36;
mov.u32 %r106, 0;

BB1_14:
mul.lo.s32 %r100, %r106, %r60;
cvt.s64.s32	%rd37, %r100;
add.s64 %rd38, %rd12, %rd37;
shl.b64 %rd39, %rd38, 1;
add.s64 %rd40, %rd3, %rd39;
ld.global.u16 %rs5, [%rd40];
mul.lo.s32 %r101, %r106, %r52;
cvt.s64.s32	%rd41, %r101;
add.s64 %rd42, %rd13, %rd41;
shl.b64 %rd43, %rd42, 1;
add.s64 %rd44, %rd2, %rd43;
st.global.u16 [%rd44], %rs5;
add.s32 %r106, %r106, 1;
setp.lt.s32	%p15, %r106, %r48;
@%p15 bra BB1_14;

BB1_15:
add.s32 %r105, %r105, 1;
setp.lt.s32	%p16, %r105, %r47;
@%p16 bra BB1_12;
bra.uni BB1_16;

BB1_2:
cvt.rn.f32.s32	%f3, %r45;
cvt.rn.f32.s32	%f4, %r53;
div.rn.f32 %f5, %f3, %f4;
cvt.rn.f32.s32	%f6, %r46;
cvt.rn.f32.s32	%f7, %r54;
div.rn.f32 %f8, %f6, %f7;
cvt.rn.f32.s32	%f9, %r16;
mul.f32 %f10, %f5, %f9;
cvt.rmi.f32.f32	%f11, %f10;
add.s32 %r69, %r45, -1;
cvt.rn.f32.s32	%f12, %r69;
setp.lt.f32	%p5, %f11, %f12;
selp.f32	%f1, %f11, %f12, %p5;
cvt.rn.f32.s32	%f13, %r15;
mul.f32 %f14, %f8, %f13;
cvt.rmi.f32.f32	%f15, %f14;
add.s32 %r70, %r46, -1;
cvt.rn.f32.s32	%f16, %r70;
setp.lt.f32	%p6, %f15, %f16;
selp.f32	%f2, %f15, %f16, %p6;
setp.lt.s32	%p7, %r47, 1;
@%p7 bra BB1_16;

cvt.rzi.s32.f32	%r72, %f2;
mul.lo.s32 %r73, %r16, %r57;
cvt.s64.s32	%rd16, %r73;
mul.lo.s32 %r74, %r15, %r58;
cvt.s64.s32	%rd17, %r74;
add.s64 %rd4, %rd16, %rd17;
cvt.rzi.s32.f32	%r75, %f1;
mul.lo.s32 %r76, %r75, %r49;
cvt.s64.s32	%rd18, %r76;
mul.lo.s32 %r77, %r72, %r50;
cvt.s64.s32	%rd19, %r77;
add.s64 %rd5, %rd19, %rd18;
mov.u32 %r102, 0;

BB1_4:
setp.lt.s32	%p8, %r48, 1;
@%p8 bra BB1_9;

mul.lo.s32 %r79, %r102, %r59;
cvt.s64.s32	%rd20, %r79;
add.s64 %rd6, %rd4, %rd20;
mul.lo.s32 %r80, %r102, %r51;
cvt.s64.s32	%rd21, %r80;
add.s64 %rd7, %rd5, %rd21;
mov.u32 %r103, 0;

BB1_6:
mul.lo.s32 %r81, %r103, %r60;
cvt.s64.s32	%rd22, %r81;
add.s64 %rd23, %rd6, %rd22;
shl.b64 %rd24, %rd23, 1;
add.s64 %rd25, %rd3, %rd24;
ld.global.u16 %rs1, [%rd25];
mul.lo.s32 %r82, %r103, %r52;
cvt.s64.s32	%rd26, %r82;
add.s64 %rd27, %rd7, %rd26;
shl.b64 %rd28, %rd27, 1;
add.s64 %rd29, %rd2, %rd28;
add.s64 %rd30, %rd1, %rd28;
and.b64 %rd8, %rd30, 2;
sub.s64 %rd9, %rd29, %rd8;
ld.global.u32 %r104, [%rd9];

BB1_7:
mov.u32 %r20, %r104;
shr.u32 %r83, %r20, 16;
setp.eq.s64	%p9, %rd8, 0;
selp.b32	%r84, %r20, %r83, %p9;
cvt.u16.u32	%rs2, %r84;

	{ cvt.f32.f16 %f17, %rs2;}


	
	{ cvt.f32.f16 %f18, %rs1;}


	add.f32 %f19, %f17, %f18;

	{ cvt.rn.f16.f32 %rs4, %f19;}


	cvt.u32.u16	%r85, %rs4;
shl.b32 %r86, %r85, 16;
and.b32 %r87, %r20, 65535;
or.b32 %r88, %r86, %r87;
and.b32 %r89, %r20, -65536;
or.b32 %r90, %r85, %r89;
selp.b32	%r91, %r90, %r88, %p9;
atom.global.cas.b32 %r104, [%rd9], %r20, %r91;
setp.ne.s32	%p10, %r20, %r104;
@%p10 bra BB1_7;

add.s32 %r103, %r103, 1;
setp.lt.s32	%p11, %r103, %r48;
@%p11 bra BB1_6;

BB1_9:
add.s32 %r102, %r102, 1;
setp.lt.s32	%p12, %r102, %r47;
@%p12 bra BB1_4;

BB1_16:
ret;
}


.visible .entry _Z26nearest_neighbor_4d_kernelIffEvi15THCDeviceTensorIT_Li4Ei16DefaultPtrTraitsES3_(
.param .u32 _Z26nearest_neighbor_4d_kernelIffEvi15THCDeviceTensorIT_Li4Ei16DefaultPtrTraitsES3__param_0,
.param .align 8 .b8 _Z26nearest_neighbor_4d_kernelIffEvi15THCDeviceTensorIT_Li4Ei16DefaultPtrTraitsES3__param_1[40],
.param .align 8 .b8 _Z26nearest_neighbor_4d_kernelIffEvi15THCDeviceTensorIT_Li4Ei16DefaultPtrTraitsES3__param_2[40]
)
{
.reg .pred %p<15>;
.reg .f32 %f<19>;
.reg .b32 %r<94>;
.reg .b64 %rd<41>;


ld.param.u32 %r41, [_Z26nearest_neighbor_4d_kernelIffEvi15THCDeviceTensorIT_Li4Ei16DefaultPtrTraitsES3__param_0];
ld.param.v2.u32 {%r42, %r43}, [_Z26nearest_neighbor_4d_kernelIffEvi15THCDeviceTensorIT_Li4Ei16DefaultPtrTraitsES3__param_1+32];
ld.param.v2.u32 {%r44, %r45}, [_Z26nearest_neighbor_4d_kernelIffEvi15THCDeviceTensorIT_Li4Ei16DefaultPtrTraitsES3__param_1+24];
ld.param.v2.u32 {%r46, %r47}, [_Z26nearest_neighbor_4d_kernelIffEvi15THCDeviceTensorIT_Li4Ei16DefaultPtrTraitsES3__param_1+16];
ld.param.v2.u32 {%r48, %r49}, [_Z26nearest_neighbor_4d_kernelIffEvi15THCDeviceTensorIT_Li4Ei16DefaultPtrTraitsES3__param_1+8];
ld.param.u64 %rd11, [_Z26nearest_neighbor_4d_kernelIffEvi15THCDeviceTensorIT_Li4Ei16DefaultPtrTraitsES3__param_1];
ld.param.v2.u32 {%r50, %r51}, [_Z26nearest_neighbor_4d_kernelIffEvi15THCDeviceTensorIT_Li4Ei16DefaultPtrTraitsES3__param_2+32];
ld.param.v2.u32 {%r54, %r55}, [_Z26nearest_neighbor_4d_kernelIffEvi15THCDeviceTensorIT_Li4Ei16DefaultPtrTraitsES3__param_2+16];
ld.param.v2.u32 {%r56, %r57}, [_Z26nearest_neighbor_4d_kernelIffEvi15THCDeviceTensorIT_Li4Ei16DefaultPtrTraitsES3__param_2+8];
ld.param.u64 %rd12, [_Z26nearest_neighbor_4d_kernelIffEvi15THCDeviceTensorIT_Li4Ei16DefaultPtrTraitsES3__param_2];
cvta.to.global.u64 %rd1, %rd11;
cvta.to.global.u64 %rd2, %rd12;
mov.u32 %r58, %ntid.x;
mov.u32 %r59, %ctaid.x;
mov.u32 %r60, %tid.x;
mad.lo.s32 %r61, %r58, %r59, %r60;
setp.ge.s32	%p1, %r61, %r41;
@%p1 bra BB2_14;

rem.s32 %r15, %r61, %r51;
div.s32 %r16, %r61, %r51;
setp.eq.s32	%p2, %r43, %r51;
setp.eq.s32	%p3, %r42, %r50;
and.pred %p4, %p3, %p2;
@%p4 bra BB2_8;
bra.uni BB2_2;

BB2_8:
setp.lt.s32	%p11, %r44, 1;
@%p11 bra BB2_14;

mul.lo.s32 %r81, %r16, %r46;
cvt.s64.s32	%rd27, %r81;
mul.lo.s32 %r82, %r15, %r47;
cvt.s64.s32	%rd28, %r82;
add.s64 %rd7, %rd27, %rd28;
mul.lo.s32 %r83, %r16, %r54;
cvt.s64.s32	%rd29, %r83;
mul.lo.s32 %r84, %r15, %r55;
cvt.s64.s32	%rd30, %r84;
add.s64 %rd8, %rd29, %rd30;
mov.u32 %r92, 0;

BB2_10:
setp.lt.s32	%p12, %r45, 1;
@%p12 bra BB2_13;

mul.lo.s32 %r86, %r92, %r48;
cvt.s64.s32	%rd31, %r86;
add.s64 %rd9, %rd7, %rd31;
mul.lo.s32 %r87, %r92, %r56;
cvt.s64.s32	%rd32, %r87;
add.s64 %rd10, %rd8, %rd32;
mov.u32 %r93, 0;

BB2_12:
mul.lo.s32 %r88, %r93, %r49;
cvt.s64.s32	%rd33, %r88;
add.s64 %rd34, %rd9, %rd33;
shl.b64 %rd35, %rd34, 2;
add.s64 %rd36, %rd1, %rd35;
ld.global.f32 %f18, [%rd36];
mul.lo.s32 %r89, %r93, %r57;
cvt.s64.s32	%rd37, %r89;
add.s64 %rd38, %rd10, %rd37;
shl.b64 %rd39, %rd38, 2;
add.s64 %rd40, %rd2, %rd39;
st.global.f32 [%rd40], %f18;
add.s32 %r93, %r93, 1;
setp.lt.s32	%p13, %r93, %r45;
@%p13 bra BB2_12;

BB2_13:
add.s32 %r92, %r92, 1;
setp.lt.s32	%p14, %r92, %r44;
@%p14 bra BB2_10;
bra.uni BB2_14;

BB2_2:
cvt.rn.f32.s32	%f3, %r42;
cvt.rn.f32.s32	%f4, %r50;
div.rn.f32 %f5, %f3, %f4;
cvt.rn.f32.s32	%f6, %r43;
cvt.rn.f32.s32	%f7, %r51;
div.rn.f32 %f8, %f6, %f7;
cvt.rn.f32.s32	%f9, %r16;
mul.f32 %f10, %f5, %f9;
cvt.rmi.f32.f32	%f11, %f10;
add.s32 %r66, %r42, -1;
cvt.rn.f32.s32	%f12, %r66;
setp.lt.f32	%p5, %f11, %f12;
selp.f32	%f1, %f11, %f12, %p5;
cvt.rn.f32.s32	%f13, %r15;
mul.f32 %f14, %f8, %f13;
cvt.rmi.f32.f32	%f15, %f14;
add.s32 %r67, %r43, -1;
cvt.rn.f32.s32	%f16, %r67;
setp.lt.f32	%p6, %f15, %f16;
selp.f32	%f2, %f15, %f16, %p6;
setp.lt.s32	%p7, %r44, 1;
@%p7 bra BB2_14;

cvt.rzi.s32.f32	%r69, %f2;
cvt.rzi.s32.f32	%r70, %f1;
mul.lo.s32 %r71, %r70, %r46;
cvt.s64.s32	%rd13, %r71;
mul.lo.s32 %r72, %r69, %r47;
cvt.s64.s32	%rd14, %r72;
add.s64 %rd3, %rd14, %rd13;
mul.lo.s32 %r73, %r16, %r54;
cvt.s64.s32	%rd15, %r73;
mul.lo.s32 %r74, %r15, %r55;
cvt.s64.s32	%rd16, %r74;
add.s64 %rd4, %rd15, %rd16;
mov.u32 %r90, 0;

BB2_4:
setp.lt.s32	%p8, %r45, 1;
@%p8 bra BB2_7;

mul.lo.s32 %r76, %r90, %r48;
cvt.s64.s32	%rd17, %r76;
add.s64 %rd5, %rd3, %rd17;
mul.lo.s32 %r77, %r90, %r56;
cvt.s64.s32	%rd18, %r77;
add.s64 %rd6, %rd4, %rd18;
mov.u32 %r91, 0;

BB2_6:
mul.lo.s32 %r78, %r91, %r49;
cvt.s64.s32	%rd19, %r78;
add.s64 %rd20, %rd5, %rd19;
shl.b64 %rd21, %rd20, 2;
add.s64 %rd22, %rd1, %rd21;
ld.global.f32 %f17, [%rd22];
mul.lo.s32 %r79, %r91, %r57;
cvt.s64.s32	%rd23, %r79;
add.s64 %rd24, %rd6, %rd23;
shl.b64 %rd25, %rd24, 2;
add.s64 %rd26, %rd2, %rd25;
st.global.f32 [%rd26], %f17;
add.s32 %r91, %r91, 1;
setp.lt.s32	%p9, %r91, %r45;
@%p9 bra BB2_6;

BB2_7:
add.s32 %r90, %r90, 1;
setp.lt.s32	%p10, %r90, %r44;
@%p10 bra BB2_4;

BB2_14:
ret;
}


.visible .entry _Z35nearest_neighbor_4d_kernel_backwardIffEvi15THCDeviceTensorIT_Li4Ei16DefaultPtrTraitsES3_(
.param .u32 _Z35nearest_neighbor_4d_kernel_backwardIffEvi15THCDeviceTensorIT_Li4Ei16DefaultPtrTraitsES3__param_0,
.param .align 8 .b8 _Z35nearest_neighbor_4d_kernel_backwardIffEvi15THCDeviceTensorIT_Li4Ei16DefaultPtrTraitsES3__param_1[40],
.param .align 8 .b8 _Z35nearest_neighbor_4d_kernel_backwardIffEvi15THCDeviceTensorIT_Li4Ei16DefaultPtrTraitsES3__param_2[40]
)
{
.reg .pred %p<15>;
.reg .f32 %f<20>;
.reg .b32 %r<94>;
.reg .b64 %rd<41>;


ld.param.u32 %r41, [_Z35nearest_neighbor_4d_kernel_backwardIffEvi15THCDeviceTensorIT_Li4Ei16DefaultPtrTraitsES3__param_0];
ld.param.v2.u32 {%r42, %r43}, [_Z35nearest_neighbor_4d_kernel_backwardIffEvi15THCDeviceTensorIT_Li4Ei16DefaultPtrTraitsES3__param_1+32];
ld.param.v2.u32 {%r44, %r45}, [_Z35nearest_neighbor_4d_kernel_backwardIffEvi15THCDeviceTensorIT_Li4Ei16DefaultPtrTraitsES3__param_1+24];
ld.param.v2.u32 {%r46, %r47}, [_Z35nearest_neighbor_4d_kernel_backwardIffEvi15THCDeviceTensorIT_Li4Ei16DefaultPtrTraitsES3__param_1+16];
ld.param.v2.u32 {%r48, %r49}, [_Z35nearest_neighbor_4d_kernel_backwardIffEvi15THCDeviceTensorIT_Li4Ei16DefaultPtrTraitsES3__param_1+8];
ld.param.u64 %rd11, [_Z35nearest_neighbor_4d_kernel_backwardIffEvi15THCDeviceTensorIT_Li4Ei16DefaultPtrTraitsES3__param_1];
ld.param.v2.u32 {%r50, %r51}, [_Z35nearest_neighbor_4d_kernel_backwardIffEvi15THCDeviceTensorIT_Li4Ei16DefaultPtrTraitsES3__param_2+32];
ld.param.v2.u32 {%r54, %r55}, [_Z35nearest_neighbor_4d_kernel_backwardIffEvi15THCDeviceTensorIT_Li4Ei16DefaultPtrTraitsES3__param_2+16];
ld.param.v2.u32 {%r56, %r57}, [_Z35nearest_neighbor_4d_kernel_backwardIffEvi15THCDeviceTensorIT_Li4Ei16DefaultPtrTraitsES3__param_2+8];
ld.param.u64 %rd12, [_Z35nearest_neighbor_4d_kernel_backwardIffEvi15THCDeviceTensorIT_Li4Ei16DefaultPtrTraitsES3__param_2];
cvta.to.global.u64 %rd1, %rd11;
cvta.to.global.u64 %rd2, %rd12;
mov.u32 %r58, %ntid.x;
mov.u32 %r59, %ctaid.x;
mov.u32 %r60, %tid.x;
mad.lo.s32 %r61, %r58, %r59, %r60;
setp.ge.s32	%p1, %r61, %r41;
@%p1 bra BB3_14;

rem.s32 %r15, %r61, %r51;
div.s32 %r16, %r61, %r51;
setp.eq.s32	%p2, %r43, %r51;
setp.eq.s32	%p3, %r42, %r50;
and.pred %p4, %p3, %p2;
@%p4 bra BB3_8;
bra.uni BB3_2;

BB3_8:
setp.lt.s32	%p11, %r44, 1;
@%p11 bra BB3_14;

mul.lo.s32 %r81, %r16, %r54;
cvt.s64.s32	%rd27, %r81;
mul.lo.s32 %r82, %r15, %r55;
cvt.s64.s32	%rd28, %r82;
add.s64 %rd7, %rd27, %rd28;
mul.lo.s32 %r83, %r16, %r46;
cvt.s64.s32	%rd29, %r83;
mul.lo.s32 %r84, %r15, %r47;
cvt.s64.s32	%rd30, %r84;
add.s64 %rd8, %rd29, %rd30;
mov.u32 %r92, 0;

BB3_10:
setp.lt.s32	%p12, %r45, 1;
@%p12 bra BB3_13;

mul.lo.s32 %r86, %r92, %r56;
cvt.s64.s32	%rd31, %r86;
add.s64 %rd9, %rd7, %rd31;
mul.lo.s32 %r87, %r92, %r48;
cvt.s64.s32	%rd32, %r87;
add.s64 %rd10, %rd8, %rd32;
mov.u32 %r93, 0;

BB3_12:
mul.lo.s32 %r88, %r93, %r57;
cvt.s64.s32	%rd33, %r88;
add.s64 %rd34, %rd9, %rd33;
shl.b64 %rd35, %rd34, 2;
add.s64 %rd36, %rd2, %rd35;
ld.global.f32 %f19, [%rd36];
mul.lo.s32 %r89, %r93, %r49;
cvt.s64.s32	%rd37, %r89;
add.s64 %rd38, %rd10, %rd37;
shl.b64 %rd39, %rd38, 2;
add.s64 %rd40, %rd1, %rd39;
st.global.f32 [%rd40], %f19;
add.s32 %r93, %r93, 1;
setp.lt.s32	%p13, %r93, %r45;
@%p13 bra BB3_12;

BB3_13:
add.s32 %r92, %r92, 1;
setp.lt.s32	%p14, %r92, %r44;
@%p14 bra BB3_10;
bra.uni BB3_14;

BB3_2:
cvt.rn.f32.s32	%f3, %r42;
cvt.rn.f32.s32	%f4, %r50;
div.rn.f32 %f5, %f3, %f4;
cvt.rn.f32.s32	%f6, %r43;
cvt.rn.f32.s32	%f7, %r51;
div.rn.f32 %f8, %f6, %f7;
cvt.rn.f32.s32	%f9, %r16;
mul.f32 %f10, %f5, %f9;
cvt.rmi.f32.f32	%f11, %f10;
add.s32 %r66, %r42, -1;
cvt.rn.f32.s32	%f12, %r66;
setp.lt.f32	%p5, %f11, %f12;
selp.f32	%f1, %f11, %f12, %p5;
cvt.rn.f32.s32	%f13, %r15;
mul.f32 %f14, %f8, %f13;
cvt.rmi.f32.f32	%f15, %f14;
add.s32 %r67, %r43, -1;
cvt.rn.f32.s32	%f16, %r67;
setp.lt.f32	%p6, %f15, %f16;
selp.f32	%f2, %f15, %f16, %p6;
setp.lt.s32	%p7, %r44, 1;
@%p7 bra BB3_14;

cvt.rzi.s32.f32	%r69, %f2;
mul.lo.s32 %r70, %r16, %r54;
cvt.s64.s32	%rd13, %r70;
mul.lo.s32 %r71, %r15, %r55;
cvt.s64.s32	%rd14, %r71;
add.s64 %rd3, %rd13, %rd14;
cvt.rzi.s32.f32	%r72, %f1;
mul.lo.s32 %r73, %r72, %r46;
cvt.s64.s32	%rd15, %r73;
mul.lo.s32 %r74, %r69, %r47;
cvt.s64.s32	%rd16, %r74;
add.s64 %rd4, %rd16, %rd15;
mov.u32 %r90, 0;

BB3_4:
setp.lt.s32	%p8, %r45, 1;
@%p8 bra BB3_7;

mul.lo.s32 %r76, %r90, %r56;
cvt.s64.s32	%rd17, %r76;
add.s64 %rd5, %rd3, %rd17;
mul.lo.s32 %r77, %r90, %r48;
cvt.s64.s32	%rd18, %r77;
add.s64 %rd6, %rd4, %rd18;
mov.u32 %r91, 0;

BB3_6:
mul.lo.s32 %r78, %r91, %r57;
cvt.s64.s32	%rd19, %r78;
add.s64 %rd20, %rd5, %rd19;
shl.b64 %rd21, %rd20, 2;
add.s64 %rd22, %rd2, %rd21;
ld.global.f32 %f17, [%rd22];
mul.lo.s32 %r79, %r91, %r49;
cvt.s64.s32	%rd23, %r79;
add.s64 %rd24, %rd6, %rd23;
shl.b64 %rd25, %rd24, 2;
add.s64 %rd26, %rd1, %rd25;
atom.global.add.f32 %f18, [%rd26], %f17;
add.s32 %r91, %r91, 1;
setp.lt.s32	%p9, %r91, %r45;
@%p9 bra BB3_6;

BB3_7:
add.s32 %r90, %r90, 1;
setp.lt.s32	%p10, %r90, %r44;
@%p10 bra BB3_4;

BB3_14:
ret;
}


.visible .entry _Z26nearest_neighbor_4d_kernelIddEvi15THCDeviceTensorIT_Li4Ei16DefaultPtrTraitsES3_(
.param .u32 _Z26nearest_neighbor_4d_kernelIddEvi15THCDeviceTensorIT_Li4Ei16DefaultPtrTraitsES3__param_0,
.param .align 8 .b8 _Z26nearest_neighbor_4d_kernelIddEvi15THCDeviceTensorIT_Li4Ei16DefaultPtrTraitsES3__param_1[40],
.param .align 8 .b8 _Z26nearest_neighbor_4d_kernelIddEvi15THCDeviceTensorIT_Li4Ei16DefaultPtrTraitsES3__param_2[40]
)
{
.reg .pred %p<15>;
.reg .f32 %f<17>;
.reg .b32 %r<94>;
.reg .f64 %fd<3>;
.reg .b64 %rd<41>;


ld.param.u32 %r41, [_Z26nearest_neighbor_4d_kernelIddEvi15THCDeviceTensorIT_Li4Ei16DefaultPtrTraitsES3__param_0];
ld.param.v2.u32 {%r42, %r43}, [_Z26nearest_neighbor_4d_kernelIddEvi15THCDeviceTensorIT_Li4Ei16DefaultPtrTraitsES3__param_1+32];
ld.param.v2.u32 {%r44, %r45}, [_Z26nearest_neighbor_4d_kernelIddEvi15THCDeviceTensorIT_Li4Ei16DefaultPtrTraitsES3__param_1+24];
ld.param.v2.u32 {%r46, %r47}, [_Z26nearest_neighbor_4d_kernelIddEvi15THCDeviceTensorIT_Li4Ei16DefaultPtrTraitsES3__param_1+16];
ld.param.v2.u32 {%r48, %r49}, [_Z26nearest_neighbor_4d_kernelIddEvi15THCDeviceTensorIT_Li4Ei16DefaultPtrTraitsES3__param_1+8];
ld.param.u64 %rd11, [_Z26nearest_neighbor_4d_kernelIddEvi15THCDeviceTensorIT_Li4Ei16DefaultPtrTraitsES3__param_1];
ld.param.v2.u32 {%r50, %r51}, [_Z26nearest_neighbor_4d_kernelIddEvi15THCDeviceTensorIT_Li4Ei16DefaultPtrTraitsES3__param_2+32];
ld.param.v2.u32 {%r54, %r55}, [_Z26nearest_neighbor_4d_kernelIddEvi15THCDeviceTensorIT_Li4Ei16DefaultPtrTraitsES3__param_2+16];
ld.param.v2.u32 {%r56, %r57}, [_Z26nearest_neighbor_4d_kernelIddEvi15THCDeviceTensorIT_Li4Ei16DefaultPtrTraitsES3__param_2+8];
ld.param.u64 %rd12, [_Z26nearest_neighbor_4d_kernelIddEvi15THCDeviceTensorIT_Li4Ei16DefaultPtrTraitsES3__param_2];
cvta.to.global.u64 %rd1, %rd11;
cvta.to.global.u64 %rd2, %rd12;
mov.u32 %r58, %ntid.x;
mov.u32 %r59, %ctaid.x;
mov.u32 %r60, %tid.x;
mad.lo.s32 %r61, %r58, %r59, %r60;
setp.ge.s32	%p1, %r61, %r41;
@%p1 bra BB4_14;

rem.s32 %r15, %r61, %r51;
div.s32 %r16, %r61, %r51;
setp.eq.s32	%p2, %r43, %r51;
setp.eq.s32	%p3, %r42, %r50;
and.pred %p4, %p3, %p2;
@%p4 bra BB4_8;
bra.uni BB4_2;

BB4_8:
setp.lt.s32	%p11, %r44, 1;
@%p11 bra BB4_14;

mul.lo.s32 %r81, %r16, %r46;
cvt.s64.s32	%rd27, %r81;
mul.lo.s32 %r82, %r15, %r47;
cvt.s64.s32	%rd28, %r82;
add.s64 %rd7, %rd27, %rd28;
mul.lo.s32 %r83, %r16, %r54;
cvt.s64.s32	%rd29, %r83;
mul.lo.s32 %r84, %r15, %r55;
cvt.s64.s32	%rd30, %r84;
add.s64 %rd8, %rd29, %rd30;
mov.u32 %r92, 0;

BB4_10:
setp.lt.s32	%p12, %r45, 1;
@%p12 bra BB4_13;

mul.lo.s32 %r86, %r92, %r48;
cvt.s64.s32	%rd31, %r86;
add.s64 %rd9, %rd7, %rd31;
mul.lo.s32 %r87, %r92, %r56;
cvt.s64.s32	%rd32, %r87;
add.s64 %rd10, %rd8, %rd32;
mov.u32 %r93, 0;

BB4_12:
mul.lo.s32 %r88, %r93, %r49;
cvt.s64.s32	%rd33, %r88;
add.s64 %rd34, %rd9, %rd33;
shl.b64 %rd35, %rd34, 3;
add.s64 %rd36, %rd1, %rd35;
ld.global.f64 %fd2, [%rd36];
mul.lo.s32 %r89, %r93, %r57;
cvt.s64.s32	%rd37, %r89;
add.s64 %rd38, %rd10, %rd37;
shl.b64 %rd39, %rd38, 3;
add.s64 %rd40, %rd2, %rd39;
st.global.f64 [%rd40], %fd2;
add.s32 %r93, %r93, 1;
setp.lt.s32	%p13, %r93, %r45;
@%p13 bra BB4_12;

BB4_13:
add.s32 %r92, %r92, 1;
setp.lt.s32	%p14, %r92, %r44;
@%p14 bra BB4_10;
bra.uni BB4_14;

BB4_2:
cvt.rn.f32.s32	%f3, %r42;
cvt.rn.f32.s32	%f4, %r50;
div.rn.f32 %f5, %f3, %f4;
cvt.rn.f32.s32	%f6, %r43;
cvt.rn.f32.s32	%f7, %r51;
div.rn.f32 %f8, %f6, %f7;
cvt.rn.f32.s32	%f9, %r16;
mul.f32 %f10, %f5, %f9;
cvt.rmi.f32.f32	%f11, %f10;
add.s32 %r66, %r42, -1;
cvt.rn.f32.s32	%f12, %r66;
setp.lt.f32	%p5, %f11, %f12;
selp.f32	%f1, %f11, %f12, %p5;
cvt.rn.f32.s32	%f13, %r15;
mul.f32 %f14, %f8, %f13;
cvt.rmi.f32.f32	%f15, %f14;
add.s32 %r67, %r43, -1;
cvt.rn.f32.s32	%f16, %r67;
setp.lt.f32	%p6, %f15, %f16;
selp.f32	%f2, %f15, %f16, %p6;
setp.lt.s32	%p7, %r44, 1;
@%p7 bra BB4_14;

cvt.rzi.s32.f32	%r69, %f2;
cvt.rzi.s32.f32	%r70, %f1;
mul.lo.s32 %r71, %r70, %r46;
cvt.s64.s32	%rd13, %r71;
mul.lo.s32 %r72, %r69, %r47;
cvt.s64.s32	%rd14, %r72;
add.s64 %rd3, %rd14, %rd13;
mul.lo.s32 %r73, %r16, %r54;
cvt.s64.s32	%rd15, %r73;
mul.lo.s32 %r74, %r15, %r55;
cvt.s64.s32	%rd16, %r74;
add.s64 %rd4, %rd15, %rd16;
mov.u32 %r90, 0;

BB4_4:
setp.lt.s32	%p8, %r45, 1;
@%p8 bra BB4_7;

mul.lo.s32 %r76, %r90, %r48;
cvt.s64.s32	%rd17, %r76;
add.s64 %rd5, %rd3, %rd17;
mul.lo.s32 %r77, %r90, %r56;
cvt.s64.s32	%rd18, %r77;
add.s64 %rd6, %rd4, %rd18;
mov.u32 %r91, 0;

BB4_6:
mul.lo.s32 %r78, %r91, %r49;
cvt.s64.s32	%rd19, %r78;
add.s64 %rd20, %rd5, %rd19;
shl.b64 %rd21, %rd20, 3;
add.s64 %rd22, %rd1, %rd21;
ld.global.f64 %fd1, [%rd22];
mul.lo.s32 %r79, %r91, %r57;
cvt.s64.s32	%rd23, %r79;
add.s64 %rd24, %rd6, %rd23;
shl.b64 %rd25, %rd24, 3;
add.s64 %rd26, %rd2, %rd25;
st.global.f64 [%rd26], %fd1;
add.s32 %r91, %r91, 1;
setp.lt.s32	%p9, %r91, %r45;
@%p9 bra BB4_6;

BB4_7:
add.s32 %r90, %r90, 1;
setp.lt.s32	%p10, %r90, %r44;
@%p10 bra BB4_4;

BB4_14:
ret;
}


.visible .entry _Z35nearest_neighbor_4d_kernel_backwardIddEvi15THCDeviceTensorIT_Li4Ei16DefaultPtrTraitsES3_(
.param .u32 _Z35nearest_neighbor_4d_kernel_backwardIddEvi15THCDeviceTensorIT_Li4Ei16DefaultPtrTraitsES3__param_0,
.param .align 8 .b8 _Z35nearest_neighbor_4d_kernel_backwardIddEvi15THCDeviceTensorIT_Li4Ei16DefaultPtrTraitsES3__param_1[40],
.param .align 8 .b8 _Z35nearest_neighbor_4d_kernel_backwardIddEvi15THCDeviceTensorIT_Li4Ei16DefaultPtrTraitsES3__param_2[40]
)
{
.reg .pred %p<15>;
.reg .f32 %f<17>;
.reg .b32 %r<94>;
.reg .f64 %fd<4>;
.reg .b64 %rd<41>;


ld.param.u32 %r41, [_Z35nearest_neighbor_4d_kernel_backwardIddEvi15THCDeviceTensorIT_Li4Ei16DefaultPtrTraitsES3__param_0];
ld.param.v2.u32 {%r42, %r43}, [_Z35nearest_neighbor_4d_kernel_backwardIddEvi15THCDeviceTensorIT_Li4Ei16DefaultPtrTraitsES3__param_1+32];
ld.param.v2.u32 {%r44, %r45}, [_Z35nearest_neighbor_4d_kernel_backwardIddEvi15THCDeviceTensorIT_Li4Ei16DefaultPtrTraitsES3__param_1+24];
ld.param.v2.u32 {%r46, %r47}, [_Z35nearest_neighbor_4d_kernel_backwardIddEvi15THCDeviceTensorIT_Li4Ei16DefaultPtrTraitsES3__param_1+16];
ld.param.v2.u32 {%r48, %r49}, [_Z35nearest_neighbor_4d_kernel_backwardIddEvi15THCDeviceTensorIT_Li4Ei16DefaultPtrTraitsES3__param_1+8];
ld.param.u64 %rd11, [_Z35nearest_neighbor_4d_kernel_backwardIddEvi15THCDeviceTensorIT_Li4Ei16DefaultPtrTraitsES3__param_1];
ld.param.v2.u32 {%r50, %r51}, [_Z35nearest_neighbor_4d_kernel_backwardIddEvi15THCDeviceTensorIT_Li4Ei16DefaultPtrTraitsES3__param_2+32];
ld.param.v2.u32 {%r54, %r55}, [_Z35nearest_neighbor_4d_kernel_backwardIddEvi15THCDeviceTensorIT_Li4Ei16DefaultPtrTraitsES3__param_2+16];
ld.param.v2.u32 {%r56, %r57}, [_Z35nearest_neighbor_4d_kernel_backwardIddEvi15THCDeviceTensorIT_Li4Ei16DefaultPtrTraitsES3__param_2+8];
ld.param.u64 %rd12, [_Z35nearest_neighbor_4d_kernel_backwardIddEvi15THCDeviceTensorIT_Li4Ei16DefaultPtrTraitsES3__param_2];
cvta.to.global.u64 %rd1, %rd11;
cvta.to.global.u64 %rd2, %rd12;
mov.u32 %r58, %ntid.x;
mov.u32 %r59, %ctaid.x;
mov.u32 %r60, %tid.x;
mad.lo.s32 %r61, %r58, %r59, %r60;
setp.ge.s32	%p1, %r61, %r41;
@%p1 bra BB5_14;

rem.s32 %r15, %r61, %r51;
div.s32 %r16, %r61, %r51;
setp.eq.s32	%p2, %r43, %r51;
setp.eq.s32	%p3, %r42, %r50;
and.pred %p4, %p3, %p2;
@%p4 bra BB5_8;
bra.uni BB5_2;

BB5_8:
setp.lt.s32	%p11, %r44, 1;
@%p11 bra BB5_14;

mul.lo.s32 %r81, %r16, %r54;
cvt.s64.s32	%rd27, %r81;
mul.lo.s32 %r82, %r15, %r55;
cvt.s64.s32	%rd28, %r82;
add.s64 %rd7, %rd27, %rd28;
mul.lo.s32 %r83, %r16, %r46;
cvt.s64.s32	%rd29, %r83;
mul.lo.s32 %r84, %r15, %r47;
cvt.s64.s32	%rd30, %r84;
add.s64 %rd8, %rd29, %rd30;
mov.u32 %r92, 0;

BB5_10:
setp.lt.s32	%p12, %r45, 1;
@%p12 bra BB5_13;

mul.lo.s32 %r86, %r92, %r56;
cvt.s64.s32	%rd31, %r86;
add.s64 %rd9, %rd7, %rd31;
mul.lo.s32 %r87, %r92, %r48;
cvt.s64.s32	%rd32, %r87;
add.s64 %rd10, %rd8, %rd32;
mov.u32 %r93, 0;

BB5_12:
mul.lo.s32 %r88, %r93, %r57;
cvt.s64.s32	%rd33, %r88;
add.s64 %rd34, %rd9, %rd33;
shl.b64 %rd35, %rd34, 3;
add.s64 %rd36, %rd2, %rd35;
ld.global.f64 %fd3, [%rd36];
mul.lo.s32 %r89, %r93, %r49;
cvt.s64.s32	%rd37, %r89;
add.s64 %rd38, %rd10, %rd37;
shl.b64 %rd39, %rd38, 3;
add.s64 %rd40, %rd1, %rd39;
st.global.f64 [%rd40], %fd3;
add.s32 %r93, %r93, 1;
setp.lt.s32	%p13, %r93, %r45;
@%p13 bra BB5_12;

BB5_13:
add.s32 %r92, %r92, 1;
setp.lt.s32	%p14, %r92, %r44;
@%p14 bra BB5_10;
bra.uni BB5_14;

BB5_2:
cvt.rn.f32.s32	%f3, %r42;
cvt.rn.f32.s32	%f4, %r50;
div.rn.f32 %f5, %f3, %f4;
cvt.rn.f32.s32	%f6, %r43;
cvt.rn.f32.s32	%f7, %r51;
div.rn.f32 %f8, %f6, %f7;
cvt.rn.f32.s32	%f9, %r16;
mul.f32 %f10, %f5, %f9;
cvt.rmi.f32.f32	%f11, %f10;
add.s32 %r66, %r42, -1;
cvt.rn.f32.s32	%f12, %r66;
setp.lt.f32	%p5, %f11, %f12;
selp.f32	%f1, %f11, %f12, %p5;
cvt.rn.f32.s32	%f13, %r15;
mul.f32 %f14, %f8, %f13;
cvt.rmi.f32.f32	%f15, %f14;
add.s32 %r67, %r43, -1;
cvt.rn.f32.s32	%f16, %r67;
setp.lt.f32	%p6, %f15, %f16;
selp.f32	%f2, %f15, %f16, %p6;
setp.lt.s32	%p7, %r44, 1;
@%p7 bra BB5_14;

cvt.rzi.s32.f32	%r69, %f2;
mul.lo.s32 %r70, %r16, %r54;
cvt.s64.s32	%rd13, %r70;
mul.lo.s32 %r71, %r15, %r55;
cvt.s64.s32	%rd14, %r71;
add.s64 %rd3, %rd13, %rd14;
cvt.rzi.s32.f32	%r72, %f1;
mul.lo.s32 %r73, %r72, %r46;
cvt.s64.s32	%rd15, %r73;
mul.lo.s32 %r74, %r69, %r47;
cvt.s64.s32	%rd16, %r74;
add.s64 %rd4, %rd16, %rd15;
mov.u32 %r90, 0;

BB5_4:
setp.lt.s32	%p8, %r45, 1;
@%p8 bra BB5_7;

mul.lo.s32 %r76, %r90, %r56;
cvt.s64.s32	%rd17, %r76;
add.s64 %rd5, %rd3, %rd17;
mul.lo.s32 %r77, %r90, %r48;
cvt.s64.s32	%rd18, %r77;
add.s64 %rd6, %rd4, %rd18;
mov.u32 %r91, 0;

BB5_6:
mul.lo.s32 %r78, %r91, %r57;
cvt.s64.s32	%rd19, %r78;
add.s64 %rd20, %rd5, %rd19;
shl.b64 %rd21, %rd20, 3;
add.s64 %rd22, %rd2, %rd21;
ld.global.f64 %fd1, [%rd22];
mul.lo.s32 %r79, %r91, %r49;
cvt.s64.s32	%rd23, %r79;
add.s64 %rd24, %rd6, %rd23;
shl.b64 %rd25, %rd24, 3;
add.s64 %rd26, %rd1, %rd25;
atom.global.add.f64 %fd2, [%rd26], %fd1;
add.s32 %r91, %r91, 1;
setp.lt.s32	%p9, %r91, %r45;
@%p9 bra BB5_6;

BB5_7:
add.s32 %r90, %r90, 1;
setp.lt.s32	%p10, %r90, %r44;
@%p10 bra BB5_4;

BB5_14:
ret;
}




// ===== COMPILED SASS (sm_100) =====

	.target	sm_100

	.elftype	@"ET_EXEC"


//--------------------- .note.nv.tkinfo           --------------------------
	.section	.note.nv.tkinfo,"",@"SHT_NOTE"
	.sectionflags	@"SHF_NOTE_NV_TKINFO"
	.tkinfo
        /*0018*/ 	.word	0x00000002
        /*0030*/ 	.string	""
        /*0030*/ 	.string	"ptxas"
        /*0030*/ 	.string	"Cuda compilation tools, release 13.0, V13.0.88"
        /*0030*/ 	.string	"Build cuda_13.0.r13.0/compiler.36424714_0"
        /*0030*/ 	.string	"-arch sm_100 "



//--------------------- .note.nv.cuinfo           --------------------------
	.section	.note.nv.cuinfo,"",@"SHT_NOTE"
	.sectionflags	@"SHF_NOTE_NV_CUINFO"
        /*0018*/ 	.short	0x0002
        /*001a*/ 	.short	0x003d
        /*001c*/ 	.short	0x0082
	.zero		2


//--------------------- .nv.info                  --------------------------
	.section	.nv.info,"",@"SHT_CUDA_INFO"
	.align	4


	//----- nvinfo : EIATTR_REGCOUNT
	.align		4
        /*0000*/ 	.byte	0x04, 0x2f
        /*0002*/ 	.short	(.L_14 - .L_13)
	.align		4
.L_13:
        /*0004*/ 	.word	index@(_Z26nearest_neighbor_4d_kernelIN3c104HalfEfEvi15THCDeviceTensorIT_Li4Ei16DefaultPtrTraitsES5_)
        /*0008*/ 	.word	0x00000019


	//----- nvinfo : EIATTR_FRAME_SIZE
	.align		4
.L_14:
        /*000c*/ 	.byte	0x04, 0x11
        /*000e*/ 	.short	(.L_16 - .L_15)
	.align		4
.L_15:
        /*0010*/ 	.word	index@($__internal_5_$__cuda_sm3x_div_rn_noftz_f32_slowpath)
        /*0014*/ 	.word	0x00000000


	//----- nvinfo : EIATTR_FRAME_SIZE
	.align		4
.L_16:
        /*0018*/ 	.byte	0x04, 0x11
        /*001a*/ 	.short	(.L_18 - .L_17)
	.align		4
.L_17:
        /*001c*/ 	.word	index@(_Z26nearest_neighbor_4d_kernelIN3c104HalfEfEvi15THCDeviceTensorIT_Li4Ei16DefaultPtrTraitsES5_)
        /*0020*/ 	.word	0x00000000


	//----- nvinfo : EIATTR_REGCOUNT
	.align		4
.L_18:
        /*0024*/ 	.byte	0x04, 0x2f
        /*0026*/ 	.short	(.L_20 - .L_19)
	.align		4
.L_19:
        /*0028*/ 	.word	index@(_Z35nearest_neighbor_4d_kernel_backwardIN3c104HalfEfEvi15THCDeviceTensorIT_Li4Ei16DefaultPtrTraitsES5_)
        /*002c*/ 	.word	0x00000019


	//----- nvinfo : EIATTR_FRAME_SIZE
	.align		4
.L_20:
        /*0030*/ 	.byte	0x04, 0x11
        /*0032*/ 	.short	(.L_22 - .L_21)
	.align		4
.L_21:
        /*0034*/ 	.word	index@($__internal_4_$__cuda_sm3x_div_rn_noftz_f32_slowpath)
        /*0038*/ 	.word	0x00000000


	//----- nvinfo : EIATTR_FRAME_SIZE
	.align		4
.L_22:
        /*003c*/ 	.byte	0x04, 0x11
        /*003e*/ 	.short	(.L_24 - .L_23)
	.align		4
.L_23:
        /*0040*/ 	.word	index@(_Z35nearest_neighbor_4d_kernel_backwardIN3c104HalfEfEvi15THCDeviceTensorIT_Li4Ei16DefaultPtrTraitsES5_)
        /*0044*/ 	.word	0x00000000


	//----- nvinfo : EIATTR_REGCOUNT
	.align		4
.L_24:
        /*0048*/ 	.byte	0x04, 0x2f
        /*004a*/ 	.short	(.L_26 - .L_25)
	.align		4
.L_25:
        /*004c*/ 	.word	index@(_Z26nearest_neighbor_4d_kernelIffEvi15THCDeviceTensorIT_Li4Ei16DefaultPtrTraitsES3_)
        /*0050*/ 	.word	0x00000019


	//----- nvinfo : EIATTR_FRAME_SIZE
	.align		4
.L_26:
        /*0054*/ 	.byte	0x04, 0x11
        /*0056*/ 	.short	(.L_28 - .L_27)
	.align		4
.L_27:
        /*0058*/ 	.word	index@($__internal_3_$__cuda_sm3x_div_rn_noftz_f32_slowpath)
        /*005c*/ 	.word	0x00000000


	//----- nvinfo : EIATTR_FRAME_SIZE
	.align		4
.L_28:
        /*0060*/ 	.byte	0x04, 0x11
        /*0062*/ 	.short	(.L_30 - .L_29)
	.align		4
.L_29:
        /*0064*/ 	.word	index@(_Z26nearest_neighbor_4d_kernelIffEvi15THCDeviceTensorIT_Li4Ei16DefaultPtrTraitsES3_)
        /*0068*/ 	.word	0x00000000


	//----- nvinfo : EIATTR_REGCOUNT
	.align		4
.L_30:
        /*006c*/ 	.byte	0x04, 0x2f
        /*006e*/ 	.short	(.L_32 - .L_31)
	.align		4
.L_31:
        /*0070*/ 	.word	index@(_Z35nearest_neighbor_4d_kernel_backwardIffEvi15THCDeviceTensorIT_Li4Ei16DefaultPtrTraitsES3_)
        /*0074*/ 	.word	0x00000019


	//----- nvinfo : EIATTR_FRAME_SIZE
	.align		4
.L_32:
        /*0078*/ 	.byte	0x04, 0x11
        /*007a*/ 	.short	(.L_34 - .L_33)
	.align		4
.L_33:
        /*007c*/ 	.word	index@($__internal_2_$__cuda_sm3x_div_rn_noftz_f32_slowpath)
        /*0080*/ 	.word	0x00000000


	//----- nvinfo : EIATTR_FRAME_SIZE
	.align		4
.L_34:
        /*0084*/ 	.byte	0x04, 0x11
        /*0086*/ 	.short	(.L_36 - .L_35)
	.align		4
.L_35:
        /*0088*/ 	.word	index@(_Z35nearest_neighbor_4d_kernel_backwardIffEvi15THCDeviceTensorIT_Li4Ei16DefaultPtrTraitsES3_)
        /*008c*/ 	.word	0x00000000


	//----- nvinfo : EIATTR_REGCOUNT
	.align		4
.L_36:
        /*0090*/ 	.byte	0x04, 0x2f
        /*0092*/ 	.short	(.L_38 - .L_37)
	.align		4
.L_37:
        /*0094*/ 	.word	index@(_Z26nearest_neighbor_4d_kernelIddEvi15THCDeviceTensorIT_Li4Ei16DefaultPtrTraitsES3_)
        /*0098*/ 	.word	0x0000001d


	//----- nvinfo : EIATTR_FRAME_SIZE
	.align		4
.L_38:
        /*009c*/ 	.byte	0x04, 0x11
        /*009e*/ 	.short	(.L_40 - .L_39)
	.align		4
.L_39:
        /*00a0*/ 	.word	index@($__internal_1_$__cuda_sm3x_div_rn_noftz_f32_slowpath)
        /*00a4*/ 	.word	0x00000000


	//----- nvinfo : EIATTR_FRAME_SIZE
	.align		4
.L_40:
        /*00a8*/ 	.byte	0x04, 0x11
        /*00aa*/ 	.short	(.L_42 - .L_41)
	.align		4
.L_41:
        /*00ac*/ 	.word	index@(_Z26nearest_neighbor_4d_kernelIddEvi15THCDeviceTensorIT_Li4Ei16DefaultPtrTraitsES3_)
        /*00b0*/ 	.word	0x00000000


	//----- nvinfo : EIATTR_REGCOUNT
	.align		4
.L_42:
        /*00b4*/ 	.byte	0x04, 0x2f
        /*00b6*/ 	.short	(.L_44 - .L_43)
	.align		4
.L_43:
        /*00b8*/ 	.word	index@(_Z35nearest_neighbor_4d_kernel_backwardIddEvi15THCDeviceTensorIT_Li4Ei16DefaultPtrTraitsES3_)
        /*00bc*/ 	.word	0x0000001d


	//----- nvinfo : EIATTR_FRAME_SIZE
	.align		4
.L_44:
        /*00c0*/ 	.byte	0x04, 0x11
        /*00c2*/ 	.short	(.L_46 - .L_45)
	.align		4
.L_45:
        /*00c4*/ 	.word	index@($__internal_0_$__cuda_sm3x_div_rn_noftz_f32_slowpath)
        /*00c8*/ 	.word	0x00000000


	//----- nvinfo : EIATTR_FRAME_SIZE
	.align		4
.L_46:
        /*00cc*/ 	.byte	0x04, 0x11
        /*00ce*/ 	.short	(.L_48 - .L_47)
	.align		4
.L_47:
        /*00d0*/ 	.word	index@(_Z35nearest_neighbor_4d_kernel_backwardIddEvi15THCDeviceTensorIT_Li4Ei16DefaultPtrTraitsES3_)
        /*00d4*/ 	.word	0x00000000


	//----- nvinfo : EIATTR_MIN_STACK_SIZE
	.align		4
.L_48:
        /*00d8*/ 	.byte	0x04, 0x12
        /*00da*/ 	.short	(.L_50 - .L_49)
	.align		4
.L_49:
        /*00dc*/ 	.word	index@(_Z35nearest_neighbor_4d_kernel_backwardIddEvi15THCDeviceTensorIT_Li4Ei16DefaultPtrTraitsES3_)
        /*00e0*/ 	.word	0x00000000


	//----- nvinfo : EIATTR_MIN_STACK_SIZE
	.align		4
.L_50:
        /*00e4*/ 	.byte	0x04, 0x12
        /*00e6*/ 	.short	(.L_52 - .L_51)
	.align		4
.L_51:
        /*00e8*/ 	.word	index@(_Z26nearest_neighbor_4d_kernelIddEvi15THCDeviceTensorIT_Li4Ei16DefaultPtrTraitsES3_)
        /*00ec*/ 	.word	0x00000000


	//----- nvinfo : EIATTR_MIN_STACK_SIZE
	.align		4
.L_52:
        /*00f0*/ 	.byte	0x04, 0x12
        /*00f2*/ 	.short	(.L_54 - .L_53)
	.align		4
.L_53:
        /*00f4*/ 	.word	index@(_Z35nearest_neighbor_4d_kernel_backwardIffEvi15THCDeviceTensorIT_Li4Ei16DefaultPtrTraitsES3_)
        /*00f8*/ 	.word	0x00000000


	//----- nvinfo : EIATTR_MIN_STACK_SIZE
	.align		4
.L_54:
        /*00fc*/ 	.byte	0x04, 0x12
        /*00fe*/ 	.short	(.L_56 - .L_55)
	.align		4
.L_55:
        /*0100*/ 	.word	index@(_Z26nearest_neighbor_4d_kernelIffEvi15THCDeviceTensorIT_Li4Ei16DefaultPtrTraitsES3_)
        /*0104*/ 	.word	0x00000000


	//----- nvinfo : EIATTR_MIN_STACK_SIZE
	.align		4
.L_56:
        /*0108*/ 	.byte	0x04, 0x12
        /*010a*/ 	.short	(.L_58 - .L_57)
	.align		4
.L_57:
        /*010c*/ 	.word	index@(_Z35nearest_neighbor_4d_kernel_backwardIN3c104HalfEfEvi15THCDeviceTensorIT_Li4Ei16DefaultPtrTraitsES5_)
        /*0110*/ 	.word	0x00000000


	//----- nvinfo : EIATTR_MIN_STACK_SIZE
	.align		4
.L_58:
        /*0114*/ 	.byte	0x04, 0x12
        /*0116*/ 	.short	(.L_60 - .L_59)
	.align		4
.L_59:
        /*0118*/ 	.word	index@(_Z26nearest_neighbor_4d_kernelIN3c104HalfEfEvi15THCDeviceTensorIT_Li4Ei16DefaultPtrTraitsES5_)
        /*011c*/ 	.word	0x00000000
.L_60:


//--------------------- .nv.compat                --------------------------
	.section	.nv.compat,"",@"SHT_CUDA_COMPAT_INFO"
	.align	4
        /*0000*/ 	.byte	0x02, 0x09, 0x00, 0x00, 0x02, 0x02, 0x01, 0x00, 0x02, 0x05, 0x05, 0x00, 0x03, 0x07, 0x01, 0x01
        /*0010*/ 	.byte	0x02, 0x03, 0x00, 0x00, 0x02, 0x06, 0x01, 0x00, 0x04, 0x0b, 0x08, 0x00, 0x01, 0x00, 0x00, 0x00
        /*0020*/ 	.byte	0x00, 0x00, 0x00, 0x00


//--------------------- .nv.info._Z35nearest_neighbor_4d_kernel_backwardIddEvi15THCDeviceTensorIT_Li4Ei16DefaultPtrTraitsES3_ --------------------------
	.section	.nv.info._Z35nearest_neighbor_4d_kernel_backwardIddEvi15THCDeviceTensorIT_Li4Ei16DefaultPtrTraitsES3_,"",@"SHT_CUDA_INFO"
	.sectionflags	@""
	.align	4


	//----- nvinfo : EIATTR_CUDA_API_VERSION
	.align		4
        /*0000*/ 	.byte	0x04, 0x37
        /*0002*/ 	.short	(.L_62 - .L_61)
.L_61:
        /*0004*/ 	.word	0x00000082


	//----- nvinfo : EIATTR_KPARAM_INFO
	.align		4
.L_62:
        /*0008*/ 	.byte	0x04, 0x17
        /*000a*/ 	.short	(.L_64 - .L_63)
.L_63:
        /*000c*/ 	.word	0x00000000
        /*0010*/ 	.short	0x0002
        /*0012*/ 	.short	0x0030
        /*0014*/ 	.byte	0x00, 0xf0, 0xa1, 0x00


	//----- nvinfo : EIATTR_KPARAM_INFO
	.align		4
.L_64:
        /*0018*/ 	.byte	0x04, 0x17
        /*001a*/ 	.short	(.L_66 - .L_65)
.L_65:
        /*001c*/ 	.word	0x00000000
        /*0020*/ 	.short	0x0001
        /*0022*/ 	.short	0x0008
        /*0024*/ 	.byte	0x00, 0xf0, 0xa1, 0x00


	//----- nvinfo : EIATTR_KPARAM_INFO
	.align		4
.L_66:
        /*0028*/ 	.byte	0x04, 0x17
        /*002a*/ 	.short	(.L_68 - .L_67)
.L_67:
        /*002c*/ 	.word	0x00000000
        /*0030*/ 	.short	0x0000
        /*0032*/ 	.short	0x0000
        /*0034*/ 	.byte	0x00, 0xf0, 0x11, 0x00


	//----- nvinfo : EIATTR_SPARSE_MMA_MASK
	.align		4
.L_68:
        /*0038*/ 	.byte	0x03, 0x50
        /*003a*/ 	.short	0x0000


	//----- nvinfo : EIATTR_MAXREG_COUNT
	.align		4
        /*003c*/ 	.byte	0x03, 0x1b
        /*003e*/ 	.short	0x00ff


	//----- nvinfo : EIATTR_MERCURY_ISA_VERSION
	.align		4
        /*0040*/ 	.byte	0x03, 0x5f
        /*0042*/ 	.short	0x0101


	//----- nvinfo : EIATTR_VRC_CTA_INIT_COUNT
	.align		4
        /*0044*/ 	.byte	0x02, 0x4a
	.zero		1
	.zero		1


	//----- nvinfo : EIATTR_EXIT_INSTR_OFFSETS
	.align		4
        /*0048*/ 	.byte	0x04, 0x1c
        /*004a*/ 	.short	(.L_70 - .L_69)


	//   ....[0]....
.L_69:
        /*004c*/ 	.word	0x00000070


	//   ....[1]....
        /*0050*/ 	.word	0x000005a0


	//   ....[2]....
        /*0054*/ 	.word	0x00000ee0


	//   ....[3]....
        /*0058*/ 	.word	0x00000f10


	//   ....[4]....
        /*005c*/ 	.word	0x00001820


	//----- nvinfo : EIATTR_CRS_STACK_SIZE
	.align		4
.L_70:
        /*0060*/ 	.byte	0x04, 0x1e
        /*0062*/ 	.short	(.L_72 - .L_71)
.L_71:
        /*0064*/ 	.word	0x00000000


	//----- nvinfo : EIATTR_CBANK_PARAM_SIZE
	.align		4
.L_72:
        /*0068*/ 	.byte	0x03, 0x19
        /*006a*/ 	.short	0x0058


	//----- nvinfo : EIATTR_PARAM_CBANK
	.align		4
        /*006c*/ 	.byte	0x04, 0x0a
        /*006e*/ 	.short	(.L_74 - .L_73)
	.align		4
.L_73:
        /*0070*/ 	.word	index@(.nv.constant0._Z35nearest_neighbor_4d_kernel_backwardIddEvi15THCDeviceTensorIT_Li4Ei16DefaultPtrTraitsES3_)
        /*0074*/ 	.short	0x0380
        /*0076*/ 	.short	0x0058


	//----- nvinfo : EIATTR_SW_WAR
	.align		4
.L_74:
        /*0078*/ 	.byte	0x04, 0x36
        /*007a*/ 	.short	(.L_76 - .L_75)
.L_75:
        /*007c*/ 	.word	0x00000008
.L_76:


//--------------------- .nv.info._Z26nearest_neighbor_4d_kernelIddEvi15THCDeviceTensorIT_Li4Ei16DefaultPtrTraitsES3_ --------------------------
	.section	.nv.info._Z26nearest_neighbor_4d_kernelIddEvi15THCDeviceTensorIT_Li4Ei16DefaultPtrTraitsES3_,"",@"SHT_CUDA_INFO"
	.sectionflags	@""
	.align	4


	//----- nvinfo : EIATTR_CUDA_API_VERSION
	.align		4
        /*0000*/ 	.byte	0x04, 0x37
        /*0002*/ 	.short	(.L_78 - .L_77)
.L_77:
        /*0004*/ 	.word	0x00000082


	//----- nvinfo : EIATTR_KPARAM_INFO
	.align		4
.L_78:
        /*0008*/ 	.byte	0x04, 0x17
        /*000a*/ 	.short	(.L_80 - .L_79)
.L_79:
        /*000c*/ 	.word	0x00000000
        /*0010*/ 	.short	0x0002
        /*0012*/ 	.short	0x0030
        /*0014*/ 	.byte	0x00, 0xf0, 0xa1, 0x00


	//----- nvinfo : EIATTR_KPARAM_INFO
	.align		4
.L_80:
        /*0018*/ 	.byte	0x04, 0x17
        /*001a*/ 	.short	(.L_82 - .L_81)
.L_81:
        /*001c*/ 	.word	0x00000000
        /*0020*/ 	.short	0x0001
        /*0022*/ 	.short	0x0008
        /*0024*/ 	.byte	0x00, 0xf0, 0xa1, 0x00


	//----- nvinfo : EIATTR_KPARAM_INFO
	.align		4
.L_82:
        /*0028*/ 	.byte	0x04, 0x17
        /*002a*/ 	.short	(.L_84 - .L_83)
.L_83:
        /*002c*/ 	.word	0x00000000
        /*0030*/ 	.short	0x0000
        /*0032*/ 	.short	0x0000
        /*0034*/ 	.byte	0x00, 0xf0, 0x11, 0x00


	//----- nvinfo : EIATTR_SPARSE_MMA_MASK
	.align		4
.L_84:
        /*0038*/ 	.byte	0x03, 0x50
        /*003a*/ 	.short	0x0000


	//----- nvinfo : EIATTR_MAXREG_COUNT
	.align		4
        /*003c*/ 	.byte	0x03, 0x1b
        /*003e*/ 	.short	0x00ff


	//----- nvinfo : EIATTR_MERCURY_ISA_VERSION
	.align		4
        /*0040*/ 	.byte	0x03, 0x5f
        /*0042*/ 	.short	0x0101


	//----- nvinfo : EIATTR_VRC_CTA_INIT_COUNT
	.align		4
        /*0044*/ 	.byte	0x02, 0x4a
	.zero		1
	.zero		1


	//----- nvinfo : EIATTR_EXIT_INSTR_OFFSETS
	.align		4
        /*0048*/ 	.byte	0x04, 0x1c
        /*004a*/ 	.short	(.L_86 - .L_85)


	//   ....[0]....
.L_85:
        /*004c*/ 	.word	0x00000070


	//   ....[1]....
        /*0050*/ 	.word	0x000005a0


	//   ....[2]....
        /*0054*/ 	.word	0x00000ee0


	//   ....[3]....
        /*0058*/ 	.word	0x00000f10


	//   ....[4]....
        /*005c*/ 	.word	0x00001820


	//----- nvinfo : EIATTR_CRS_STACK_SIZE
	.align		4
.L_86:
        /*0060*/ 	.byte	0x04, 0x1e
        /*0062*/ 	.short	(.L_88 - .L_87)
.L_87:
        /*0064*/ 	.word	0x00000000


	//----- nvinfo : EIATTR_CBANK_PARAM_SIZE
	.align		4
.L_88:
        /*0068*/ 	.byte	0x03, 0x19
        /*006a*/ 	.short	0x0058


	//----- nvinfo : EIATTR_PARAM_CBANK
	.align		4
        /*006c*/ 	.byte	0x04, 0x0a
        /*006e*/ 	.short	(.L_90 - .L_89)
	.align		4
.L_89:
        /*0070*/ 	.word	index@(.nv.constant0._Z26nearest_neighbor_4d_kernelIddEvi15THCDeviceTensorIT_Li4Ei16DefaultPtrTraitsES3_)
        /*0074*/ 	.short	0x0380
        /*0076*/ 	.short	0x0058


	//----- nvinfo : EIATTR_SW_WAR
	.align		4
.L_90:
        /*0078*/ 	.byte	0x04, 0x36
        /*007a*/ 	.short	(.L_92 - .L_91)
.L_91:
        /*007c*/ 	.word	0x00000008
.L_92:


//--------------------- .nv.info._Z35nearest_neighbor_4d_kernel_backwardIffEvi15THCDeviceTensorIT_Li4Ei16DefaultPtrTraitsES3_ --------------------------
	.section	.nv.info._Z35nearest_neighbor_4d_kernel_backwardIffEvi15THCDeviceTensorIT_Li4Ei16DefaultPtrTraitsES3_,"",@"SHT_CUDA_INFO"
	.sectionflags	@""
	.align	4


	//----- nvinfo : EIATTR_CUDA_API_VERSION
	.align		4
        /*0000*/ 	.byte	0x04, 0x37
        /*0002*/ 	.short	(.L_94 - .L_93)
.L_93:
        /*0004*/ 	.word	0x00000082


	//----- nvinfo : EIATTR_KPARAM_INFO
	.align		4
.L_94:
        /*0008*/ 	.byte	0x04, 0x17
        /*000a*/ 	.short	(.L_96 - .L_95)
.L_95:
        /*000c*/ 	.word	0x00000000
        /*0010*/ 	.short	0x0002
        /*0012*/ 	.short	0x0030
        /*0014*/ 	.byte	0x00, 0xf0, 0xa1, 0x00


	//----- nvinfo : EIATTR_KPARAM_INFO
	.align		4
.L_96:
        /*0018*/ 	.byte	0x04, 0x17
        /*001a*/ 	.short	(.L_98 - .L_97)
.L_97:
        /*001c*/ 	.word	0x00000000
        /*0020*/ 	.short	0x0001
        /*0022*/ 	.short	0x0008
        /*0024*/ 	.byte	0x00, 0xf0, 0xa1, 0x00


	//----- nvinfo : EIATTR_KPARAM_INFO
	.align		4
.L_98:
        /*0028*/ 	.byte	0x04, 0x17
        /*002a*/ 	.short	(.L_100 - .L_99)
.L_99:
        /*002c*/ 	.word	0x00000000
        /*0030*/ 	.short	0x0000
        /*0032*/ 	.short	0x0000
        /*0034*/ 	.byte	0x00, 0xf0, 0x11, 0x00


	//----- nvinfo : EIATTR_SPARSE_MMA_MASK
	.align		4
.L_100:
        /*0038*/ 	.byte	0x03, 0x50
        /*003a*/ 	.short	0x0000


	//----- nvinfo : EIATTR_MAXREG_COUNT
	.align		4
        /*003c*/ 	.byte	0x03, 0x1b
        /*003e*/ 	.short	0x00ff


	//----- nvinfo : EIATTR_MERCURY_ISA_VERSION
	.align		4
        /*0040*/ 	.byte	0x03, 0x5f
        /*0042*/ 	.short	0x0101


	//----- nvinfo : EIATTR_VRC_CTA_INIT_COUNT
	.align		4
        /*0044*/ 	.byte	0x02, 0x4a
	.zero		1
	.zero		1


	//----- nvinfo : EIATTR_EXIT_INSTR_OFFSETS
	.align		4
        /*0048*/ 	.byte	0x04, 0x1c
        /*004a*/ 	.short	(.L_102 - .L_101)


	//   ....[0]....
.L_101:
        /*004c*/ 	.word	0x00000070


	//   ....[1]....
        /*0050*/ 	.word	0x000005a0


	//   ....[2]....
        /*0054*/ 	.word	0x00000ee0


	//   ....[3]....
        /*0058*/ 	.word	0x00000f10


	//   ....[4]....
        /*005c*/ 	.word	0x00001820


	//----- nvinfo : EIATTR_CRS_STACK_SIZE
	.align		4
.L_102:
        /*0060*/ 	.byte	0x04, 0x1e
        /*0062*/ 	.short	(.L_104 - .L_103)
.L_103:
        /*0064*/ 	.word	0x00000000


	//----- nvinfo : EIATTR_CBANK_PARAM_SIZE
	.align		4
.L_104:
        /*0068*/ 	.byte	0x03, 0x19
        /*006a*/ 	.short	0x0058


	//----- nvinfo : EIATTR_PARAM_CBANK
	.align		4
        /*006c*/ 	.byte	0x04, 0x0a
        /*006e*/ 	.short	(.L_106 - .L_105)
	.align		4
.L_105:
        /*0070*/ 	.word	index@(.nv.constant0._Z35nearest_neighbor_4d_kernel_backwardIffEvi15THCDeviceTensorIT_Li4Ei16DefaultPtrTraitsES3_)
        /*0074*/ 	.short	0x0380
        /*0076*/ 	.short	0x0058


	//----- nvinfo : EIATTR_SW_WAR
	.align		4
.L_106:
        /*0078*/ 	.byte	0x04, 0x36
        /*007a*/ 	.short	(.L_108 - .L_107)
.L_107:
        /*007c*/ 	.word	0x00000008
.L_108:


//--------------------- .nv.info._Z26nearest_neighbor_4d_kernelIffEvi15THCDeviceTensorIT_Li4Ei16DefaultPtrTraitsES3_ --------------------------
	.section	.nv.info._Z26nearest_neighbor_4d_kernelIffEvi15THCDeviceTensorIT_Li4Ei16DefaultPtrTraitsES3_,"",@"SHT_CUDA_INFO"
	.sectionflags	@""
	.align	4


	//----- nvinfo : EIATTR_CUDA_API_VERSION
	.align		4
        /*0000*/ 	.byte	0x04, 0x37
        /*0002*/ 	.short	(.L_110 - .L_109)
.L_109:
        /*0004*/ 	.word	0x00000082


	//----- nvinfo : EIATTR_KPARAM_INFO
	.align		4
.L_110:
        /*0008*/ 	.byte	0x04, 0x17
        /*000a*/ 	.short	(.L_112 - .L_111)
.L_111:
        /*000c*/ 	.word	0x00000000
        /*0010*/ 	.short	0x0002
        /*0012*/ 	.short	0x0030
        /*0014*/ 	.byte	0x00, 0xf0, 0xa1, 0x00


	//----- nvinfo : EIATTR_KPARAM_INFO
	.align		4
.L_112:
        /*0018*/ 	.byte	0x04, 0x17
        /*001a*/ 	.short	(.L_114 - .L_113)
.L_113:
        /*001c*/ 	.word	0x00000000
        /*0020*/ 	.short	0x0001
        /*0022*/ 	.short	0x0008
        /*0024*/ 	.byte	0x00, 0xf0, 0xa1, 0x00


	//----- nvinfo : EIATTR_KPARAM_INFO
	.align		4
.L_114:
        /*0028*/ 	.byte	0x04, 0x17
        /*002a*/ 	.short	(.L_116 - .L_115)
.L_115:
        /*002c*/ 	.word	0x00000000
        /*0030*/ 	.short	0x0000
        /*0032*/ 	.short	0x0000
        /*0034*/ 	.byte	0x00, 0xf0, 0x11, 0x00


	//----- nvinfo : EIATTR_SPARSE_MMA_MASK
	.align		4
.L_116:
        /*0038*/ 	.byte	0x03, 0x50
        /*003a*/ 	.short	0x0000


	//----- nvinfo : EIATTR_MAXREG_COUNT
	.align		4
        /*003c*/ 	.byte	0x03, 0x1b
        /*003e*/ 	.short	0x00ff


	//----- nvinfo : EIATTR_MERCURY_ISA_VERSION
	.align		4
        /*0040*/ 	.byte	0x03, 0x5f
        /*0042*/ 	.short	0x0101


	//----- nvinfo : EIATTR_VRC_CTA_INIT_COUNT
	.align		4
        /*0044*/ 	.byte	0x02, 0x4a
	.zero		1
	.zero		1


	//----- nvinfo : EIATTR_EXIT_INSTR_OFFSETS
	.align		4
        /*0048*/ 	.byte	0x04, 0x1c
        /*004a*/ 	.short	(.L_118 - .L_117)


	//   ....[0]....
.L_117:
        /*004c*/ 	.word	0x00000070


	//   ....[1]....
        /*0050*/ 	.word	0x000005a0


	//   ....[2]....
        /*0054*/ 	.word	0x00000ee0


	//   ....[3]....
        /*0058*/ 	.word	0x00000f10


	//   ....[4]....
        /*005c*/ 	.word	0x00001820


	//----- nvinfo : EIATTR_CRS_STACK_SIZE
	.align		4
.L_118:
        /*0060*/ 	.byte	0x04, 0x1e
        /*0062*/ 	.short	(.L_120 - .L_119)
.L_119:
        /*0064*/ 	.word	0x00000000


	//----- nvinfo : EIATTR_CBANK_PARAM_SIZE
	.align		4
.L_120:
        /*0068*/ 	.byte	0x03, 0x19
        /*006a*/ 	.short	0x0058


	//----- nvinfo : EIATTR_PARAM_CBANK
	.align		4
        /*006c*/ 	.byte	0x04, 0x0a
        /*006e*/ 	.short	(.L_122 - .L_121)
	.align		4
.L_121:
        /*0070*/ 	.word	index@(.nv.constant0._Z26nearest_neighbor_4d_kernelIffEvi15THCDeviceTensorIT_Li4Ei16DefaultPtrTraitsES3_)
        /*0074*/ 	.short	0x0380
        /*0076*/ 	.short	0x0058


	//----- nvinfo : EIATTR_SW_WAR
	.align		4
.L_122:
        /*0078*/ 	.byte	0x04, 0x36
        /*007a*/ 	.short	(.L_124 - .L_123)
.L_123:
        /*007c*/ 	.word	0x00000008
.L_124:


//--------------------- .nv.info._Z35nearest_neighbor_4d_kernel_backwardIN3c104HalfEfEvi15THCDeviceTensorIT_Li4Ei16DefaultPtrTraitsES5_ --------------------------
	.section	.nv.info._Z35nearest_neighbor_4d_kernel_backwardIN3c104HalfEfEvi15THCDeviceTensorIT_Li4Ei16DefaultPtrTraitsES5_,"",@"SHT_CUDA_INFO"
	.sectionflags	@""
	.align	4


	//----- nvinfo : EIATTR_CUDA_API_VERSION
	.align		4
        /*0000*/ 	.byte	0x04, 0x37
        /*0002*/ 	.short	(.L_126 - .L_125)
.L_125:
        /*0004*/ 	.word	0x00000082


	//----- nvinfo : EIATTR_KPARAM_INFO
	.align		4
.L_126:
        /*0008*/ 	.byte	0x04, 0x17
        /*000a*/ 	.short	(.L_128 - .L_127)
.L_127:
        /*000c*/ 	.word	0x00000000
        /*0010*/ 	.short	0x0002
        /*0012*/ 	.short	0x0030
        /*0014*/ 	.byte	0x00, 0xf0, 0xa1, 0x00


	//----- nvinfo : EIATTR_KPARAM_INFO
	.align		4
.L_128:
        /*0018*/ 	.byte	0x04, 0x17
        /*001a*/ 	.short	(.L_130 - .L_129)
.L_129:
        /*001c*/ 	.word	0x00000000
        /*0020*/ 	.short	0x0001
        /*0022*/ 	.short	0x0008
        /*0024*/ 	.byte	0x00, 0xf0, 0xa1, 0x00


	//----- nvinfo : EIATTR_KPARAM_INFO
	.align		4
.L_130:
        /*0028*/ 	.byte	0x04, 0x17
        /*002a*/ 	.short	(.L_132 - .L_131)
.L_131:
        /*002c*/ 	.word	0x00000000
        /*0030*/ 	.short	0x0000
        /*0032*/ 	.short	0x0000
        /*0034*/ 	.byte	0x00, 0xf0, 0x11, 0x00


	//----- nvinfo : EIATTR_SPARSE_MMA_MASK
	.align		4
.L_132:
        /*0038*/ 	.byte	0x03, 0x50
        /*003a*/ 	.short	0x0000


	//----- nvinfo : EIATTR_MAXREG_COUNT
	.align		4
        /*003c*/ 	.byte	0x03, 0x1b
        /*003e*/ 	.short	0x00ff


	//----- nvinfo : EIATTR_MERCURY_ISA_VERSION
	.align		4
        /*0040*/ 	.byte	0x03, 0x5f
        /*0042*/ 	.short	0x0101


	//----- nvinfo : EIATTR_VRC_CTA_INIT_COUNT
	.align		4
        /*0044*/ 	.byte	0x02, 0x4a
	.zero		1
	.zero		1


	//----- nvinfo : EIATTR_EXIT_INSTR_OFFSETS
	.align		4
        /*0048*/ 	.byte	0x04, 0x1c
        /*004a*/ 	.short	(.L_134 - .L_133)


	//   ....[0]....
.L_133:
        /*004c*/ 	.word	0x00000070


	//   ....[1]....
        /*0050*/ 	.word	0x000005a0


	//   ....[2]....
        /*0054*/ 	.word	0x00000a50


	//   ....[3]....
        /*0058*/ 	.word	0x00000a80


	//   ....[4]....
        /*005c*/ 	.word	0x00001390


	//----- nvinfo : EIATTR_CRS_STACK_SIZE
	.align		4
.L_134:
        /*0060*/ 	.byte	0x04, 0x1e
        /*0062*/ 	.short	(.L_136 - .L_135)
.L_135:
        /*0064*/ 	.word	0x00000000


	//----- nvinfo : EIATTR_CBANK_PARAM_SIZE
	.align		4
.L_136:
        /*0068*/ 	.byte	0x03, 0x19
        /*006a*/ 	.short	0x0058


	//----- nvinfo : EIATTR_PARAM_CBANK
	.align		4
        /*006c*/ 	.byte	0x04, 0x0a
        /*006e*/ 	.short	(.L_138 - .L_137)
	.align		4
.L_137:
        /*0070*/ 	.word	index@(.nv.constant0._Z35nearest_neighbor_4d_kernel_backwardIN3c104HalfEfEvi15THCDeviceTensorIT_Li4Ei16DefaultPtrTraitsES5_)
        /*0074*/ 	.short	0x0380
        /*0076*/ 	.short	0x0058


	//----- nvinfo : EIATTR_SW_WAR
	.align		4
.L_138:
        /*0078*/ 	.byte	0x04, 0x36
        /*007a*/ 	.short	(.L_140 - .L_139)
.L_139:
        /*007c*/ 	.word	0x00000008
.L_140:


//--------------------- .nv.info._Z26nearest_neighbor_4d_kernelIN3c104HalfEfEvi15THCDeviceTensorIT_Li4Ei16DefaultPtrTraitsES5_ --------------------------
	.section	.nv.info._Z26nearest_neighbor_4d_kernelIN3c104HalfEfEvi15THCDeviceTensorIT_Li4Ei16DefaultPtrTraitsES5_,"",@"SHT_CUDA_INFO"
	.sectionflags	@""
	.align	4


	//----- nvinfo : EIATTR_CUDA_API_VERSION
	.align		4
        /*0000*/ 	.byte	0x04, 0x37
        /*0002*/ 	.short	(.L_142 - .L_141)
.L_141:
        /*0004*/ 	.word	0x00000082


	//----- nvinfo : EIATTR_KPARAM_INFO
	.align		4
.L_142:
        /*0008*/ 	.byte	0x04, 0x17
        /*000a*/ 	.short	(.L_144 - .L_143)
.L_143:
        /*000c*/ 	.word	0x00000000
        /*0010*/ 	.short	0x0002
        /*0012*/ 	.short	0x0030
        /*0014*/ 	.byte	0x00, 0xf0, 0xa1, 0x00


	//----- nvinfo : EIATTR_KPARAM_INFO
	.align		4
.L_144:
        /*0018*/ 	.byte	0x04, 0x17
        /*001a*/ 	.short	(.L_146 - .L_145)
.L_145:
        /*001c*/ 	.word	0x00000000
        /*0020*/ 	.short	0x0001
        /*0022*/ 	.short	0x0008
        /*0024*/ 	.byte	0x00, 0xf0, 0xa1, 0x00


	//----- nvinfo : EIATTR_KPARAM_INFO
	.align		4
.L_146:
        /*0028*/ 	.byte	0x04, 0x17
        /*002a*/ 	.short	(.L_148 - .L_147)
.L_147:
        /*002c*/ 	.word	0x00000000
        /*0030*/ 	.short	0x0000
        /*0032*/ 	.short	0x0000
        /*0034*/ 	.byte	0x00, 0xf0, 0x11, 0x00


	//----- nvinfo : EIATTR_SPARSE_MMA_MASK
	.align		4
.L_148:
        /*0038*/ 	.byte	0x03, 0x50
        /*003a*/ 	.short	0x0000


	//----- nvinfo : EIATTR_MAXREG_COUNT
	.align		4
        /*003c*/ 	.byte	0x03, 0x1b
        /*003e*/ 	.short	0x00ff


	//----- nvinfo : EIATTR_MERCURY_ISA_VERSION
	.align		4
        /*0040*/ 	.byte	0x03, 0x5f
        /*0042*/ 	.short	0x0101


	//----- nvinfo : EIATTR_VRC_CTA_INIT_COUNT
	.align		4
        /*0044*/ 	.byte	0x02, 0x4a
	.zero		1
	.zero		1


	//----- nvinfo : EIATTR_EXIT_INSTR_OFFSETS
	.align		4
        /*0048*/ 	.byte	0x04, 0x1c
        /*004a*/ 	.short	(.L_150 - .L_149)


	//   ....[0]....
.L_149:
        /*004c*/ 	.word	0x00000070


	//   ....[1]....
        /*0050*/ 	.word	0x000005a0


	//   ....[2]....
        /*0054*/ 	.word	0x00000ee0


	//   ....[3]....
        /*0058*/ 	.word	0x00000f10


	//   ....[4]....
        /*005c*/ 	.word	0x00001820


	//----- nvinfo : EIATTR_CRS_STACK_SIZE
	.align		4
.L_150:
        /*0060*/ 	.byte	0x04, 0x1e
        /*0062*/ 	.short	(.L_152 - .L_151)
.L_151:
        /*0064*/ 	.word	0x00000000


	//----- nvinfo : EIATTR_CBANK_PARAM_SIZE
	.align		4
.L_152:
        /*0068*/ 	.byte	0x03, 0x19
        /*006a*/ 	.short	0x0058


	//----- nvinfo : EIATTR_PARAM_CBANK
	.align		4
        /*006c*/ 	.byte	0x04, 0x0a
        /*006e*/ 	.short	(.L_154 - .L_153)
	.align		4
.L_153:
        /*0070*/ 	.word	index@(.nv.constant0._Z26nearest_neighbor_4d_kernelIN3c104HalfEfEvi15THCDeviceTensorIT_Li4Ei16DefaultPtrTraitsES5_)
        /*0074*/ 	.short	0x0380
        /*0076*/ 	.short	0x0058


	//----- nvinfo : EIATTR_SW_WAR
	.align		4
.L_154:
        /*0078*/ 	.byte	0x04, 0x36
        /*007a*/ 	.short	(.L_156 - .L_155)
.L_155:
        /*007c*/ 	.word	0x00000008
.L_156:


//--------------------- .nv.callgraph             --------------------------
	.section	.nv.callgraph,"",@"SHT_CUDA_CALLGRAPH"
	.align	4
	.sectionentsize	8
	.align		4
        /*0000*/ 	.word	0x00000000
	.align		4
        /*0004*/ 	.word	0xffffffff
	.align		4
        /*0008*/ 	.word	0x00000000
	.align		4
        /*000c*/ 	.word	0xfffffffe
	.align		4
        /*0010*/ 	.word	0x00000000
	.align		4
        /*0014*/ 	.word	0xfffffffd
	.align		4
        /*0018*/ 	.word	0x00000000
	.align		4
        /*001c*/ 	.word	0xfffffffc


//--------------------- .nv.constant4             --------------------------
	.section	.nv.constant4,"a",@progbits
	.align	8
	.align		8
.nv.constant4:
        /*0000*/ 	.dword	_ZTVSt9basic_iosIcSt11char_traitsIcEE
	.align		8
        /*0008*/ 	.dword	_ZTTSo
	.align		8
        /*0010*/ 	.dword	_ZTVSt15basic_streambufIcSt11char_traitsIcEE
	.align		8
        /*0018*/ 	.dword	_ZTVNSt7__cxx1115basic_stringbufIcSt11char_traitsIcESaIcEEE
	.align		8
        /*0020*/ 	.dword	_ZTTNSt7__cxx1119basic_ostringstreamIcSt11char_traitsIcESaIcEEE
	.align		8
        /*0028*/ 	.dword	_ZTVN10__cxxabiv117__class_type_infoE
	.align		8
        /*0030*/ 	.dword	_ZTVN10__cxxabiv120__si_class_type_infoE
	.align		8
        /*0038*/ 	.dword	_ZTVN3c105ErrorE
	.align		8
        /*0040*/ 	.dword	__T20
	.align		8
        /*0048*/ 	.dword	__T21
	.align		8
        /*0050*/ 	.dword	__T22
	.align		8
        /*0058*/ 	.dword	__T23
	.align		8
        /*0060*/ 	.dword	__T24


//--------------------- .text._Z35nearest_neighbor_4d_kernel_backwardIddEvi15THCDeviceTensorIT_Li4Ei16DefaultPtrTraitsES3_ --------------------------
	.section	.text._Z35nearest_neighbor_4d_kernel_backwardIddEvi15THCDeviceTensorIT_Li4Ei16DefaultPtrTraitsES3_,"ax",@progbits
	.align	128
        .global         _Z35nearest_neighbor_4d_kernel_backwardIddEvi15THCDeviceTensorIT_Li4Ei16DefaultPtrTraitsES3_
        .type           _Z35nearest_neighbor_4d_kernel_backwardIddEvi15THCDeviceTensorIT_Li4Ei16DefaultPtrTraitsES3_,@function
        .size           _Z35nearest_neighbor_4d_kernel_backwardIddEvi15THCDeviceTensorIT_Li4Ei16DefaultPtrTraitsES3_,(.L_x_132 - _Z35nearest_neighbor_4d_kernel_backwardIddEvi15THCDeviceTensorIT_Li4Ei16DefaultPtrTraitsES3_)
        .other          _Z35nearest_neighbor_4d_kernel_backwardIddEvi15THCDeviceTensorIT_Li4Ei16DefaultPtrTraitsES3_,@"STO_CUDA_ENTRY STV_DEFAULT"
_Z35nearest_neighbor_4d_kernel_backwardIddEvi15THCDeviceTensorIT_Li4Ei16DefaultPtrTraitsES3_:
.text._Z35nearest_neighbor_4d_kernel_backwardIddEvi15THCDeviceTensorIT_Li4Ei16DefaultPtrTraitsES3_:
[----:B------:R-:W-:Y:S01]  /*0000*/  LDC R1, c[0x0][0x37c] ;  /* 0x0000df00ff017b82 */ /* 0x000fe20000000800 */
[----:B------:R-:W0:Y:S01]  /*0010*/  S2R R0, SR_CTAID.X ;  /* 0x0000000000007919 */ /* 0x000e220000002500 */
[----:B------:R-:W0:Y:S01]  /*0020*/  LDCU UR4, c[0x0][0x360] ;  /* 0x00006c00ff0477ac */ /* 0x000e220008000800 */
[----:B------:R-:W0:Y:S01]  /*0030*/  S2R R3, SR_TID.X ;  /* 0x0000000000037919 */ /* 0x000e220000002100 */
[----:B------:R-:W1:Y:S01]  /*0040*/  LDCU UR5, c[0x0][0x380] ;  /* 0x00007000ff0577ac */ /* 0x000e620008000800 */
[----:B0-----:R-:W-:-:S05]  /*0050*/  IMAD R0, R0, UR4, R3 ;  /* 0x0000000400007c24 */ /* 0x001fca000f8e0203 */
[----:B-1----:R-:W-:-:S13]  /*0060*/  ISETP.GE.AND P0, PT, R0, UR5, PT ;  /* 0x0000000500007c0c */ /* 0x002fda000bf06270 */
[----:B------:R-:W-:Y:S05]  /*0070*/  @P0 EXIT ;  /* 0x000000000000094d */ /* 0x000fea0003800000 */
[----:B------:R-:W0:Y:S01]  /*0080*/  LDC R7, c[0x0][0x3d4] ;  /* 0x0000f500ff077b82 */ /* 0x000e220000000800 */
[----:B------:R-:W1:Y:S01]  /*0090*/  LDCU.64 UR4, c[0x0][0x3a8] ;  /* 0x00007500ff0477ac */ /* 0x000e620008000a00 */
[----:B------:R-:W-:Y:S01]  /*00a0*/  ISETP.GE.AND P0, PT, R0, RZ, PT ;  /* 0x000000ff0000720c */ /* 0x000fe20003f06270 */
[----:B------:R-:W2:Y:S01]  /*00b0*/  LDCU.64 UR6, c[0x0][0x358] ;  /* 0x00006b00ff0677ac */ /* 0x000ea20008000a00 */
[----:B0-----:R-:W-:-:S04]  /*00c0*/  IABS R5, R7 ;  /* 0x0000000700057213 */ /* 0x001fc80000000000 */
[----:B------:R-:W0:Y:S08]  /*00d0*/  I2F.RP R4, R5 ;  /* 0x0000000500047306 */ /* 0x000e300000209400 */
[----:B0-----:R-:W0:Y:S02]  /*00e0*/  MUFU.RCP R4, R4 ;  /* 0x0000000400047308 */ /* 0x001e240000001000 */
[----:B0-----:R-:W-:-:S06]  /*00f0*/  VIADD R2, R4, 0xffffffe ;  /* 0x0ffffffe04027836 */ /* 0x001fcc0000000000 */
[----:B------:R0:W3:Y:S02]  /*0100*/  F2I.FTZ.U32.TRUNC.NTZ R3, R2 ;  /* 0x0000000200037305 */ /* 0x0000e4000021f000 */
[----:B0-----:R-:W-:Y:S02]  /*0110*/  IMAD.MOV.U32 R2, RZ, RZ, RZ ;  /* 0x000000ffff027224 */ /* 0x001fe400078e00ff */
[----:B---3--:R-:W-:-:S04]  /*0120*/  IMAD.MOV R6, RZ, RZ, -R3 ;  /* 0x000000ffff067224 */ /* 0x008fc800078e0a03 */
[----:B------:R-:W-:Y:S01]  /*0130*/  IMAD R9, R6, R5, RZ ;  /* 0x0000000506097224 */ /* 0x000fe200078e02ff */
[----:B------:R-:W-:-:S03]  /*0140*/  IABS R6, R0 ;  /* 0x0000000000067213 */ /* 0x000fc60000000000 */
[----:B------:R-:W-:Y:S01]  /*0150*/  IMAD.HI.U32 R3, R3, R9, R2 ;  /* 0x0000000903037227 */ /* 0x000fe200078e0002 */
[----:B------:R-:W-:-:S04]  /*0160*/  LOP3.LUT R2, R0, R7, RZ, 0x3c, !PT ;  /* 0x0000000700027212 */ /* 0x000fc800078e3cff */
[----:B------:R-:W-:Y:S01]  /*0170*/  ISETP.GE.AND P1, PT, R2, RZ, PT ;  /* 0x000000ff0200720c */ /* 0x000fe20003f26270 */
[----:B------:R-:W-:-:S04]  /*0180*/  IMAD.HI.U32 R3, R3, R6, RZ ;  /* 0x0000000603037227 */ /* 0x000fc800078e00ff */
[----:B------:R-:W-:-:S04]  /*0190*/  IMAD.MOV R4, RZ, RZ, -R3 ;  /* 0x000000ffff047224 */ /* 0x000fc800078e0a03 */
[C---:B------:R-:W-:Y:S02]  /*01a0*/  IMAD R4, R5.reuse, R4, R6 ;  /* 0x0000000405047224 */ /* 0x040fe400078e0206 */
[----:B------:R-:W0:Y:S03]  /*01b0*/  LDC R6, c[0x0][0x3d0] ;  /* 0x0000f400ff067b82 */ /* 0x000e260000000800 */
[----:B------:R-:W-:-:S13]  /*01c0*/  ISETP.GT.U32.AND P3, PT, R5, R4, PT ;  /* 0x000000040500720c */ /* 0x000fda0003f64070 */
[--C-:B------:R-:W-:Y:S02]  /*01d0*/  @!P3 IMAD.IADD R4, R4, 0x1, -R5.reuse ;  /* 0x000000010404b824 */ /* 0x100fe400078e0a05 */
[----:B------:R-:W-:Y:S01]  /*01e0*/  @!P3 VIADD R3, R3, 0x1 ;  /* 0x000000010303b836 */ /* 0x000fe20000000000 */
[----:B-1----:R-:W-:Y:S02]  /*01f0*/  ISETP.NE.AND P3, PT, R7, UR5, PT ;  /* 0x0000000507007c0c */ /* 0x002fe4000bf65270 */
[C---:B------:R-:W-:Y:S02]  /*0200*/  ISETP.GE.U32.AND P2, PT, R4.reuse, R5, PT ;  /* 0x000000050400720c */ /* 0x040fe40003f46070 */
[----:B------:R-:W-:Y:S01]  /*0210*/  ISETP.GT.U32.AND P4, PT, R5, R4, PT ;  /* 0x000000040500720c */ /* 0x000fe20003f84070 */
[----:B------:R-:W-:-:S05]  /*0220*/  IMAD.IADD R5, R4, 0x1, -R5 ;  /* 0x0000000104057824 */ /* 0x000fca00078e0a05 */
[----:B------:R-:W-:Y:S02]  /*0230*/  SEL R2, R5, R4, !P4 ;  /* 0x0000000405027207 */ /* 0x000fe40006000000 */
[----:B0-----:R-:W-:-:S03]  /*0240*/  ISETP.EQ.AND P4, PT, R6, UR4, PT ;  /* 0x0000000406007c0c */ /* 0x001fc6000bf82270 */
[----:B------:R-:W-:Y:S01]  /*0250*/  @P2 VIADD R3, R3, 0x1 ;  /* 0x0000000103032836 */ /* 0x000fe20000000000 */
[----:B------:R-:W-:Y:S01]  /*0260*/  ISETP.NE.AND P2, PT, R7, RZ, PT ;  /* 0x000000ff0700720c */ /* 0x000fe20003f45270 */
[----:B------:R-:W-:Y:S02]  /*0270*/  @!P0 IMAD.MOV R2, RZ, RZ, -R2 ;  /* 0x000000ffff028224 */ /* 0x000fe400078e0a02 */
[----:B------:R-:W-:Y:S01]  /*0280*/  IMAD.MOV.U32 R4, RZ, RZ, R3 ;  /* 0x000000ffff047224 */ /* 0x000fe200078e0003 */
[----:B------:R-:W-:-:S03]  /*0290*/  LOP3.LUT R3, RZ, R7, RZ, 0x33, !PT ;  /* 0x00000007ff037212 */ /* 0x000fc600078e33ff */
[----:B------:R-:W-:Y:S01]  /*02a0*/  @!P1 IMAD.MOV R4, RZ, RZ, -R4 ;  /* 0x000000ffff049224 */ /* 0x000fe200078e0a04 */
[----:B------:R-:W-:-:S04]  /*02b0*/  SEL R2, R3, R2, !P2 ;  /* 0x0000000203027207 */ /* 0x000fc80005000000 */
[----:B------:R-:W-:Y:S01]  /*02c0*/  SEL R4, R3, R4, !P2 ;  /* 0x0000000403047207 */ /* 0x000fe20005000000 */
[----:B--2---:R-:W-:Y:S06]  /*02d0*/  @!P3 BRA P4, `(.L_x_0) ;  /* 0x0000000c0004b947 */ /* 0x004fec0002000000 */
[----:B------:R-:W-:Y:S02]  /*02e0*/  I2FP.F32.S32 R3, R6 ;  /* 0x0000000600037245 */ /* 0x000fe40000201400 */
[----:B------:R-:W-:Y:S02]  /*02f0*/  I2FP.F32.S32 R0, UR4 ;  /* 0x0000000400007c45 */ /* 0x000fe40008201400 */
[----:B------:R-:W0:Y:S08]  /*0300*/  MUFU.RCP R6, R3 ;  /* 0x0000000300067308 */ /* 0x000e300000001000 */
[----:B------:R-:W1:Y:S01]  /*0310*/  FCHK P0, R0, R3 ;  /* 0x0000000300007302 */ /* 0x000e620000000000 */
[----:B0-----:R-:W-:-:S04]  /*0320*/  FFMA R5, -R3, R6, 1 ;  /* 0x3f80000003057423 */ /* 0x001fc80000000106 */
[----:B------:R-:W-:-:S04]  /*0330*/  FFMA R5, R6, R5, R6 ;  /* 0x0000000506057223 */ /* 0x000fc80000000006 */
[----:B------:R-:W-:-:S04]  /*0340*/  FFMA R6, R0, R5, RZ ;  /* 0x0000000500067223 */ /* 0x000fc800000000ff */
[----:B------:R-:W-:-:S04]  /*0350*/  FFMA R7, -R3, R6, R0 ;  /* 0x0000000603077223 */ /* 0x000fc80000000100 */
[----:B------:R-:W-:Y:S01]  /*0360*/  FFMA R5, R5, R7, R6 ;  /* 0x0000000705057223 */ /* 0x000fe20000000006 */
[----:B-1----:R-:W-:Y:S06]  /*0370*/  @!P0 BRA `(.L_x_1) ;  /* 0x00000000000c8947 */ /* 0x002fec0003800000 */
[----:B------:R-:W-:-:S07]  /*0380*/  MOV R6, 0x3a0 ;  /* 0x000003a000067802 */ /* 0x000fce0000000f00 */
[----:B------:R-:W-:Y:S05]  /*0390*/  CALL.REL.NOINC `($__internal_0_$__cuda_sm3x_div_rn_noftz_f32_slowpath) ;  /* 0x0000001400247944 */ /* 0x000fea0003c00000 */
[----:B------:R-:W-:-:S07]  /*03a0*/  IMAD.MOV.U32 R5, RZ, RZ, R0 ;  /* 0x000000ffff057224 */ /* 0x000fce00078e0000 */
.L_x_1:
[----:B------:R-:W0:Y:S02]  /*03b0*/  LDCU UR4, c[0x0][0x3d4] ;  /* 0x00007a80ff0477ac */ /* 0x000e240008000800 */
[----:B0-----:R-:W-:Y:S01]  /*03c0*/  I2FP.F32.S32 R3, UR4 ;  /* 0x0000000400037c45 */ /* 0x001fe20008201400 */
[----:B------:R-:W0:Y:S03]  /*03d0*/  LDCU UR4, c[0x0][0x3ac] ;  /* 0x00007580ff0477ac */ /* 0x000e260008000800 */
[----:B------:R-:W1:Y:S01]  /*03e0*/  MUFU.RCP R6, R3 ;  /* 0x0000000300067308 */ /* 0x000e620000001000 */
[----:B0-----:R-:W-:Y:S01]  /*03f0*/  I2FP.F32.S32 R0, UR4 ;  /* 0x0000000400007c45 */ /* 0x001fe20008201400 */
[----:B-1----:R-:W-:-:S06]  /*0400*/  FFMA R7, -R3, R6, 1 ;  /* 0x3f80000003077423 */ /* 0x002fcc0000000106 */
[----:B------:R-:W0:Y:S01]  /*0410*/  FCHK P0, R0, R3 ;  /* 0x0000000300007302 */ /* 0x000e220000000000 */
[----:B------:R-:W-:-:S04]  /*0420*/  FFMA R7, R6, R7, R6 ;  /* 0x0000000706077223 */ /* 0x000fc80000000006 */
[----:B------:R-:W-:-:S04]  /*0430*/  FFMA R6, R0, R7, RZ ;  /* 0x0000000700067223 */ /* 0x000fc800000000ff */
[----:B------:R-:W-:-:S04]  /*0440*/  FFMA R8, -R3, R6, R0 ;  /* 0x0000000603087223 */ /* 0x000fc80000000100 */
[----:B------:R-:W-:Y:S01]  /*0450*/  FFMA R6, R7, R8, R6 ;  /* 0x0000000807067223 */ /* 0x000fe20000000006 */
[----:B0-----:R-:W-:Y:S06]  /*0460*/  @!P0 BRA `(.L_x_2) ;  /* 0x00000000000c8947 */ /* 0x001fec0003800000 */
[----:B------:R-:W-:-:S07]  /*0470*/  MOV R6, 0x490 ;  /* 0x0000049000067802 */ /* 0x000fce0000000f00 */
[----:B------:R-:W-:Y:S05]  /*0480*/  CALL.REL.NOINC `($__internal_0_$__cuda_sm3x_div_rn_noftz_f32_slowpath) ;  /* 0x0000001000e87944 */ /* 0x000fea0003c00000 */
[----:B------:R-:W-:-:S07]  /*0490*/  IMAD.MOV.U32 R6, RZ, RZ, R0 ;  /* 0x000000ffff067224 */ /* 0x000fce00078e0000 */
.L_x_2:
[----:B------:R-:W0:Y:S01]  /*04a0*/  LDC R7, c[0x0][0x3a0] ;  /* 0x0000e800ff077b82 */ /* 0x000e220000000800 */
[----:B------:R-:W1:Y:S01]  /*04b0*/  LDCU.64 UR4, c[0x0][0x3a8] ;  /* 0x00007500ff0477ac */ /* 0x000e620008000a00 */
[----:B------:R-:W-:Y:S02]  /*04c0*/  I2FP.F32.S32 R0, R4 ;  /* 0x0000000400007245 */ /* 0x000fe40000201400 */
[----:B------:R-:W-:-:S03]  /*04d0*/  I2FP.F32.S32 R3, R2 ;  /* 0x0000000200037245 */ /* 0x000fc60000201400 */
[----:B------:R-:W-:Y:S02]  /*04e0*/  FMUL R0, R0, R5 ;  /* 0x0000000500007220 */ /* 0x000fe40000400000 */
[----:B------:R-:W-:-:S04]  /*04f0*/  FMUL R6, R3, R6 ;  /* 0x0000000603067220 */ /* 0x000fc80000400000 */
[----:B------:R-:W2:Y:S01]  /*0500*/  FRND.FLOOR R0, R0 ;  /* 0x0000000000007307 */ /* 0x000ea20000205000 */
[----:B-1----:R-:W-:-:S07]  /*0510*/  UIADD3 UR4, UPT, UPT, UR4, -0x1, URZ ;  /* 0xffffffff04047890 */ /* 0x002fce000fffe0ff */
[----:B------:R-:W1:Y:S01]  /*0520*/  FRND.FLOOR R6, R6 ;  /* 0x0000000600067307 */ /* 0x000e620000205000 */
[----:B------:R-:W-:Y:S01]  /*0530*/  UIADD3 UR5, UPT, UPT, UR5, -0x1, URZ ;  /* 0xffffffff05057890 */ /* 0x000fe2000fffe0ff */
[----:B0-----:R-:W-:Y:S02]  /*0540*/  ISETP.GE.AND P2, PT, R7, 0x1, PT ;  /* 0x000000010700780c */ /* 0x001fe40003f46270 */
[----:B------:R-:W-:-:S03]  /*0550*/  I2FP.F32.S32 R3, UR4 ;  /* 0x0000000400037c45 */ /* 0x000fc60008201400 */
[----:B------:R-:W-:Y:S02]  /*0560*/  I2FP.F32.S32 R5, UR5 ;  /* 0x0000000500057c45 */ /* 0x000fe40008201400 */
[----:B--2---:R-:W-:-:S04]  /*0570*/  FSETP.GEU.AND P0, PT, R0, R3, PT ;  /* 0x000000030000720b */ /* 0x004fc80003f0e000 */
[----:B------:R-:W-:Y:S02]  /*0580*/  FSEL R8, R0, R3, !P0 ;  /* 0x0000000300087208 */ /* 0x000fe40004000000 */
[----:B-1----:R-:W-:Y:S01]  /*0590*/  FSETP.GEU.AND P1, PT, R6, R5, PT ;  /* 0x000000050600720b */ /* 0x002fe20003f2e000 */
[----:B------:R-:W-:-:S12]  /*05a0*/  @!P2 EXIT ;  /* 0x000000000000a94d */ /* 0x000fd80003800000 */
[----:B------:R-:W0:Y:S01]  /*05b0*/  LDCU.64 UR4, c[0x0][0x3c0] ;  /* 0x00007800ff0477ac */ /* 0x000e220008000a00 */
[----:B------:R-:W-:Y:S01]  /*05c0*/  FSEL R5, R6, R5, !P1 ;  /* 0x0000000506057208 */ /* 0x000fe20004800000 */
[----:B------:R-:W1:Y:S01]  /*05d0*/  F2I.TRUNC.NTZ R7, R8 ;  /* 0x0000000800077305 */ /* 0x000e62000020f100 */
[----:B------:R-:W1:Y:S07]  /*05e0*/  LDCU.64 UR8, c[0x0][0x398] ;  /* 0x00007300ff0877ac */ /* 0x000e6e0008000a00 */
[----:B------:R-:W2:Y:S01]  /*05f0*/  F2I.TRUNC.NTZ R0, R5 ;  /* 0x0000000500007305 */ /* 0x000ea2000020f100 */
[----:B0-----:R-:W-:Y:S01]  /*0600*/  IMAD R3, R4, UR4, RZ ;  /* 0x0000000404037c24 */ /* 0x001fe2000f8e02ff */
[----:B------:R-:W-:Y:S01]  /*0610*/  UMOV UR4, URZ ;  /* 0x000000ff00047c82 */ /* 0x000fe20008000000 */
[----:B------:R-:W-:-:S02]  /*0620*/  IMAD R4, R2, UR5, RZ ;  /* 0x0000000502047c24 */ /* 0x000fc4000f8e02ff */
[----:B-1----:R-:W-:Y:S02]  /*0630*/  IMAD R7, R7, UR8, RZ ;  /* 0x0000000807077c24 */ /* 0x002fe4000f8e02ff */
[----:B--2---:R-:W-:Y:S01]  /*0640*/  IMAD R6, R0, UR9, RZ ;  /* 0x0000000900067c24 */ /* 0x004fe2000f8e02ff */
[----:B------:R-:W-:Y:S02]  /*0650*/  IADD3 R0, P0, PT, R3, R4, RZ ;  /* 0x0000000403007210 */ /* 0x000fe40007f1e0ff */
[----:B------:R-:W-:Y:S02]  /*0660*/  SHF.R.S32.HI R4, RZ, 0x1f, R4 ;  /* 0x0000001fff047819 */ /* 0x000fe40000011404 */
[----:B------:R-:W-:Y:S02]  /*0670*/  IADD3 R2, P1, PT, R7, R6, RZ ;  /* 0x0000000607027210 */ /* 0x000fe40007f3e0ff */
[----:B------:R-:W-:Y:S02]  /*0680*/  SHF.R.S32.HI R6, RZ, 0x1f, R6 ;  /* 0x0000001fff067819 */ /* 0x000fe40000011406 */
[----:B------:R-:W-:-:S02]  /*0690*/  LEA.HI.X.SX32 R3, R3, R4, 0x1, P0 ;  /* 0x0000000403037211 */ /* 0x000fc400000f0eff */
[----:B------:R-:W-:-:S07]  /*06a0*/  LEA.HI.X.SX32 R4, R7, R6, 0x1, P1 ;  /* 0x0000000607047211 */ /* 0x000fce00008f0eff */
.L_x_7:
[----:B0-----:R-:W0:Y:S02]  /*06b0*/  LDCU UR11, c[0x0][0x3a4] ;  /* 0x00007480ff0b77ac */ /* 0x001e240008000800 */
[----:B0-----:R-:W-:-:S09]  /*06c0*/  UISETP.GE.AND UP0, UPT, UR11, 0x1, UPT ;  /* 0x000000010b00788c */ /* 0x001fd2000bf06270 */
[----:B-1--4-:R-:W-:Y:S05]  /*06d0*/  BRA.U !UP0, `(.L_x_3) ;  /* 0x0000000508f07547 */ /* 0x012fea000b800000 */
[----:B------:R-:W0:Y:S01]  /*06e0*/  LDC R7, c[0x0][0x3b8] ;  /* 0x0000ee00ff077b82 */ /* 0x000e220000000800 */
[----:B------:R-:W-:Y:S01]  /*06f0*/  UISETP.GT.AND UP1, UPT, UR11, 0x3, UPT ;  /* 0x000000030b00788c */ /* 0x000fe2000bf24270 */
[----:B------:R-:W-:Y:S01]  /*0700*/  UMOV UR5, URZ ;  /* 0x000000ff00057c82 */ /* 0x000fe20008000000 */
[----:B------:R-:W-:-:S05]  /*0710*/  UPLOP3.LUT UP0, UPT, UPT, UPT, UPT, 0x80, 0x8 ;  /* 0x000000000008789c */ /* 0x000fca0003f0f070 */
[----:B------:R-:W1:Y:S01]  /*0720*/  LDC R9, c[0x0][0x390] ;  /* 0x0000e400ff097b82 */ /* 0x000e620000000800 */
[----:B0-----:R-:W-:-:S05]  /*0730*/  IMAD R7, R7, UR4, RZ ;  /* 0x0000000407077c24 */ /* 0x001fca000f8e02ff */
[----:B------:R-:W-:Y:S01]  /*0740*/  IADD3 R5, P0, PT, R7, R0, RZ ;  /* 0x0000000007057210 */ /* 0x000fe20007f1e0ff */
[----:B-1----:R-:W-:-:S03]  /*0750*/  IMAD R9, R9, UR4, RZ ;  /* 0x0000000409097c24 */ /* 0x002fc6000f8e02ff */
[----:B------:R-:W-:Y:S02]  /*0760*/  LEA.HI.X.SX32 R7, R7, R3, 0x1, P0 ;  /* 0x0000000307077211 */ /* 0x000fe400000f0eff */
[----:B------:R-:W-:-:S04]  /*0770*/  IADD3 R6, P1, PT, R9, R2, RZ ;  /* 0x0000000209067210 */ /* 0x000fc80007f3e0ff */
[----:B------:R-:W-:Y:S01]  /*0780*/  LEA.HI.X.SX32 R8, R9, R4, 0x1, P1 ;  /* 0x0000000409087211 */ /* 0x000fe200008f0eff */
[----:B------:R-:W-:Y:S08]  /*0790*/  BRA.U !UP1, `(.L_x_4) ;  /* 0x0000000109f07547 */ /* 0x000ff0000b800000 */
[----:B------:R-:W0:Y:S01]  /*07a0*/  LDC R9, c[0x0][0x3bc] ;  /* 0x0000ef00ff097b82 */ /* 0x000e220000000800 */
[----:B------:R-:W1:Y:S01]  /*07b0*/  LDCU.64 UR12, c[0x0][0x3b0] ;  /* 0x00007600ff0c77ac */ /* 0x000e620008000a00 */
[----:B------:R-:W2:Y:S06]  /*07c0*/  LDCU.64 UR14, c[0x0][0x388] ;  /* 0x00007100ff0e77ac */ /* 0x000eac0008000a00 */
[----:B------:R-:W3:Y:S01]  /*07d0*/  LDC R22, c[0x0][0x394] ;  /* 0x0000e500ff167b82 */ /* 0x000ee20000000800 */
[----:B------:R-:W-:Y:S02]  /*07e0*/  UIADD3 UR10, UPT, UPT, UR11, -0x3, URZ ;  /* 0xfffffffd0b0a7890 */ /* 0x000fe4000fffe0ff */
[----:B------:R-:W-:-:S11]  /*07f0*/  UPLOP3.LUT UP0, UPT, UPT, UPT, UPT, 0x40, 0x4 ;  /* 0x000000000004789c */ /* 0x000fd60003f0e870 */
.L_x_5:
[----:B0---4-:R-:W-:-:S05]  /*0800*/  IMAD R10, R9, UR5, RZ ;  /* 0x00000005090a7c24 */ /* 0x011fca000f8e02ff */
[----:B------:R-:W-:-:S04]  /*0810*/  IADD3 R11, P0, PT, R10, R5, RZ ;  /* 0x000000050a0b7210 */ /* 0x000fc80007f1e0ff */
[----:B------:R-:W-:Y:S02]  /*0820*/  LEA.HI.X.SX32 R12, R10, R7, 0x1, P0 ;  /* 0x000000070a0c7211 */ /* 0x000fe400000f0eff */
[----:B-1----:R-:W-:-:S04]  /*0830*/  LEA R10, P0, R11, UR12, 0x3 ;  /* 0x0000000c0b0a7c11 */ /* 0x002fc8000f8018ff */
[----:B------:R-:W-:-:S06]  /*0840*/  LEA.HI.X R11, R11, UR13, R12, 0x3, P0 ;  /* 0x0000000d0b0b7c11 */ /* 0x000fcc00080f1c0c */
[----:B------:R-:W4:Y:S01]  /*0850*/  LDG.E.64 R10, desc[UR6][R10.64] ;  /* 0x000000060a0a7981 */ /* 0x000f22000c1e1b00 */
[----:B------:R-:W-:Y:S02]  /*0860*/  UIADD3 UR8, UPT, UPT, UR5, 0x1, URZ ;  /* 0x0000000105087890 */ /* 0x000fe4000fffe0ff */
[----:B---3--:R-:W-:-:S04]  /*0870*/  IMAD R13, R22, UR5, RZ ;  /* 0x00000005160d7c24 */ /* 0x008fc8000f8e02ff */
[----:B------:R-:W-:Y:S01]  /*0880*/  IMAD R12, R9, UR8, RZ ;  /* 0x00000008090c7c24 */ /* 0x000fe2000f8e02ff */
[----:B------:R-:W-:-:S04]  /*0890*/  IADD3 R15, P0, PT, R13, R6, RZ ;  /* 0x000000060d0f7210 */ /* 0x000fc80007f1e0ff */
[C---:B------:R-:W-:Y:S02]  /*08a0*/  IADD3 R16, P1, PT, R12.reuse, R5, RZ ;  /* 0x000000050c107210 */ /* 0x040fe40007f3e0ff */
[----:B------:R-:W-:Y:S02]  /*08b0*/  LEA.HI.X.SX32 R18, R13, R8, 0x1, P0 ;  /* 0x000000080d127211 */ /* 0x000fe400000f0eff */
[----:B------:R-:W-:Y:S02]  /*08c0*/  LEA.HI.X.SX32 R13, R12, R7, 0x1, P1 ;  /* 0x000000070c0d7211 */ /* 0x000fe400008f0eff */
[C---:B--2---:R-:W-:Y:S02]  /*08d0*/  LEA R14, P0, R15.reuse, UR14, 0x3 ;  /* 0x0000000e0f0e7c11 */ /* 0x044fe4000f8018ff */
[----:B------:R-:W-:Y:S02]  /*08e0*/  LEA R12, P1, R16, UR12, 0x3 ;  /* 0x0000000c100c7c11 */ /* 0x000fe4000f8218ff */
[----:B------:R-:W-:-:S02]  /*08f0*/  LEA.HI.X R15, R15, UR15, R18, 0x3, P0 ;  /* 0x0000000f0f0f7c11 */ /* 0x000fc400080f1c12 */
[----:B------:R-:W-:-:S03]  /*0900*/  LEA.HI.X R13, R16, UR13, R13, 0x3, P1 ;  /* 0x0000000d100d7c11 */ /* 0x000fc600088f1c0d */
[----:B----4-:R0:W-:Y:S04]  /*0910*/  REDG.E.ADD.F64.RN.STRONG.GPU desc[UR6][R14.64], R10 ;  /* 0x0000000a0e0079a6 */ /* 0x0101e8000c12ff06 */
[----:B------:R-:W2:Y:S01]  /*0920*/  LDG.E.64 R12, desc[UR6][R12.64] ;  /* 0x000000060c0c7981 */ /* 0x000ea2000c1e1b00 */
[----:B------:R-:W-:Y:S01]  /*0930*/  UIADD3 UR9, UPT, UPT, UR5, 0x2, URZ ;  /* 0x0000000205097890 */ /* 0x000fe2000fffe0ff */
[----:B------:R-:W-:-:S05]  /*0940*/  IMAD R17, R22, UR8, RZ ;  /* 0x0000000816117c24 */ /* 0x000fca000f8e02ff */
[----:B------:R-:W-:Y:S01]  /*0950*/  IMAD R16, R9, UR9, RZ ;  /* 0x0000000909107c24 */ /* 0x000fe2000f8e02ff */
[----:B------:R-:W-:-:S04]  /*0960*/  IADD3 R19, P0, PT, R17, R6, RZ ;  /* 0x0000000611137210 */ /* 0x000fc80007f1e0ff */
[C---:B------:R-:W-:Y:S02]  /*0970*/  IADD3 R21, P1, PT, R16.reuse, R5, RZ ;  /* 0x0000000510157210 */ /* 0x040fe40007f3e0ff */
[----:B------:R-:W-:Y:S02]  /*0980*/  LEA.HI.X.SX32 R24, R17, R8, 0x1, P0 ;  /* 0x0000000811187211 */ /* 0x000fe400000f0eff */
[----:B------:R-:W-:Y:S02]  /*0990*/  LEA.HI.X.SX32 R16, R16, R7, 0x1, P1 ;  /* 0x0000000710107211 */ /* 0x000fe400008f0eff */
[----:B------:R-:W-:Y:S02]  /*09a0*/  LEA R18, P0, R19, UR14, 0x3 ;  /* 0x0000000e13127c11 */ /* 0x000fe4000f8018ff */
[----:B------:R-:W-:Y:S02]  /*09b0*/  LEA R20, P1, R21, UR12, 0x3 ;  /* 0x0000000c15147c11 */ /* 0x000fe4000f8218ff */
[----:B------:R-:W-:-:S02]  /*09c0*/  LEA.HI.X R19, R19, UR15, R24, 0x3, P0 ;  /* 0x0000000f13137c11 */ /* 0x000fc400080f1c18 */
[----:B------:R-:W-:-:S03]  /*09d0*/  LEA.HI.X R21, R21, UR13, R16, 0x3, P1 ;  /* 0x0000000d15157c11 */ /* 0x000fc600088f1c10 */
[----:B--2---:R1:W-:Y:S04]  /*09e0*/  REDG.E.ADD.F64.RN.STRONG.GPU desc[UR6][R18.64], R12 ;  /* 0x0000000c120079a6 */ /* 0x0043e8000c12ff06 */
[----:B0-----:R-:W2:Y:S01]  /*09f0*/  LDG.E.64 R10, desc[UR6][R20.64] ;  /* 0x00000006140a7981 */ /* 0x001ea2000c1e1b00 */
        /* <DEDUP_REMOVED lines=12> */
[----:B-1----:R-:W2:Y:S01]  /*0ac0*/  LDG.E.64 R12, desc[UR6][R16.64] ;  /* 0x00000006100c7981 */ /* 0x002ea2000c1e1b00 */
[----:B------:R-:W-:-:S05]  /*0ad0*/  IMAD R19, R22, UR8, RZ ;  /* 0x0000000816137c24 */ /* 0x000fca000f8e02ff */
[----:B------:R-:W-:-:S04]  /*0ae0*/  IADD3 R20, P0, PT, R19, R6, RZ ;  /* 0x0000000613147210 */ /* 0x000fc80007f1e0ff */
[----:B------:R-:W-:Y:S02]  /*0af0*/  LEA.HI.X.SX32 R19, R19, R8, 0x1, P0 ;  /* 0x0000000813137211 */ /* 0x000fe400000f0eff */
[----:B------:R-:W-:-:S04]  /*0b00*/  LEA R18, P0, R20, UR14, 0x3 ;  /* 0x0000000e14127c11 */ /* 0x000fc8000f8018ff */
[----:B------:R-:W-:Y:S01]  /*0b10*/  LEA.HI.X R19, R20, UR15, R19, 0x3, P0 ;  /* 0x0000000f14137c11 */ /* 0x000fe200080f1c13 */
[----:B------:R-:W-:-:S04]  /*0b20*/  UIADD3 UR5, UPT, UPT, UR5, 0x4, URZ ;  /* 0x0000000405057890 */ /* 0x000fc8000fffe0ff */
[----:B--2---:R4:W-:Y:S01]  /*0b30*/  REDG.E.ADD.F64.RN.STRONG.GPU desc[UR6][R18.64], R12 ;  /* 0x0000000c120079a6 */ /* 0x0049e2000c12ff06 */
[----:B------:R-:W-:-:S09]  /*0b40*/  UISETP.GE.AND UP1, UPT, UR5, UR10, UPT ;  /* 0x0000000a0500728c */ /* 0x000fd2000bf26270 */
[----:B------:R-:W-:Y:S05]  /*0b50*/  BRA.U !UP1, `(.L_x_5) ;  /* 0xfffffffd09287547 */ /* 0x000fea000b83ffff */
.L_x_4:
[----:B------:R-:W-:-:S04]  /*0b60*/  UIADD3 UR8, UPT, UPT, -UR5, UR11, URZ ;  /* 0x0000000b05087290 */ /* 0x000fc8000fffe1ff */
[----:B------:R-:W-:-:S09]  /*0b70*/  UISETP.GT.AND UP1, UPT, UR8, 0x1, UPT ;  /* 0x000000010800788c */ /* 0x000fd2000bf24270 */
[----:B------:R-:W-:Y:S05]  /*0b80*/  BRA.U !UP1, `(.L_x_6) ;  /* 0x00000001097c7547 */ /* 0x000fea000b800000 */
[----:B----4-:R-:W0:Y:S01]  /*0b90*/  LDC R13, c[0x0][0x3bc] ;  /* 0x0000ef00ff0d7b82 */ /* 0x010e220000000800 */
[----:B------:R-:W1:Y:S01]  /*0ba0*/  LDCU.64 UR12, c[0x0][0x3b0] ;  /* 0x00007600ff0c77ac */ /* 0x000e620008000a00 */
[----:B------:R-:W2:Y:S06]  /*0bb0*/  LDCU.64 UR14, c[0x0][0x388] ;  /* 0x00007100ff0e77ac */ /* 0x000eac0008000a00 */
[----:B------:R-:W3:Y:S01]  /*0bc0*/  LDC R17, c[0x0][0x394] ;  /* 0x0000e500ff117b82 */ /* 0x000ee20000000800 */
[----:B0-----:R-:W-:-:S05]  /*0bd0*/  IMAD R10, R13, UR5, RZ ;  /* 0x000000050d0a7c24 */ /* 0x001fca000f8e02ff */
        /* <DEDUP_REMOVED lines=12> */
[----:B------:R-:W-:Y:S02]  /*0ca0*/  LEA R12, P1, R13, UR12, 0x3 ;  /* 0x0000000c0d0c7c11 */ /* 0x000fe4000f8218ff */
[----:B--2---:R-:W-:Y:S02]  /*0cb0*/  LEA R14, P0, R15, UR14, 0x3 ;  /* 0x0000000e0f0e7c11 */ /* 0x004fe4000f8018ff */
[----:B------:R-:W-:-:S02]  /*0cc0*/  LEA.HI.X R13, R13, UR13, R16, 0x3, P1 ;  /* 0x0000000d0d0d7c11 */ /* 0x000fc400088f1c10 */
[----:B------:R-:W-:-:S05]  /*0cd0*/  LEA.HI.X R15, R15, UR15, R18, 0x3, P0 ;  /* 0x0000000f0f0f7c11 */ /* 0x000fca00080f1c12 */
[----:B----4-:R0:W-:Y:S04]  /*0ce0*/  REDG.E.ADD.F64.RN.STRONG.GPU desc[UR6][R14.64], R10 ;  /* 0x0000000a0e0079a6 */ /* 0x0101e8000c12ff06 */
[----:B------:R-:W2:Y:S01]  /*0cf0*/  LDG.E.64 R12, desc[UR6][R12.64] ;  /* 0x000000060c0c7981 */ /* 0x000ea2000c1e1b00 */
[----:B------:R-:W-:-:S05]  /*0d00*/  IMAD R9, R17, UR8, RZ ;  /* 0x0000000811097c24 */ /* 0x000fca000f8e02ff */
[----:B------:R-:W-:-:S04]  /*0d10*/  IADD3 R17, P0, PT, R9, R6, RZ ;  /* 0x0000000609117210 */ /* 0x000fc80007f1e0ff */
[----:B------:R-:W-:Y:S02]  /*0d20*/  LEA.HI.X.SX32 R18, R9, R8, 0x1, P0 ;  /* 0x0000000809127211 */ /* 0x000fe400000f0eff */
[----:B------:R-:W-:-:S04]  /*0d30*/  LEA R16, P0, R17, UR14, 0x3 ;  /* 0x0000000e11107c11 */ /* 0x000fc8000f8018ff */
[----:B------:R-:W-:-:S05]  /*0d40*/  LEA.HI.X R17, R17, UR15, R18, 0x3, P0 ;  /* 0x0000000f11117c11 */ /* 0x000fca00080f1c12 */
[----:B--2---:R0:W-:Y:S01]  /*0d50*/  REDG.E.ADD.F64.RN.STRONG.GPU desc[UR6][R16.64], R12 ;  /* 0x0000000c100079a6 */ /* 0x0041e2000c12ff06 */
[----:B------:R-:W-:Y:S02]  /*0d60*/  UIADD3 UR5, UPT, UPT, UR5, 0x2, URZ ;  /* 0x0000000205057890 */ /* 0x000fe4000fffe0ff */
[----:B------:R-:W-:-:S11]  /*0d70*/  UPLOP3.LUT UP0, UPT, UPT, UPT, UPT, 0x40, 0x4 ;  /* 0x000000000004789c */ /* 0x000fd60003f0e870 */
.L_x_6:
[----:B------:R-:W-:-:S09]  /*0d80*/  UISETP.LT.OR UP0, UPT, UR5, UR11, UP0 ;  /* 0x0000000b0500728c */ /* 0x000fd20008701670 */
[----:B------:R-:W-:Y:S05]  /*0d90*/  BRA.U !UP0, `(.L_x_3) ;  /* 0x0000000108407547 */ /* 0x000fea000b800000 */
[----:B0---4-:R-:W0:Y:S01]  /*0da0*/  LDC R10, c[0x0][0x3bc] ;  /* 0x0000ef00ff0a7b82 */ /* 0x011e220000000800 */
[----:B------:R-:W1:Y:S01]  /*0db0*/  LDCU.64 UR8, c[0x0][0x3b0] ;  /* 0x00007600ff0877ac */ /* 0x000e620008000a00 */
[----:B0-----:R-:W-:-:S05]  /*0dc0*/  IMAD R10, R10, UR5, RZ ;  /* 0x000000050a0a7c24 */ /* 0x001fca000f8e02ff */
[----:B------:R-:W-:-:S04]  /*0dd0*/  IADD3 R5, P0, PT, R10, R5, RZ ;  /* 0x000000050a057210 */ /* 0x000fc80007f1e0ff */
[----:B------:R-:W-:Y:S02]  /*0de0*/  LEA.HI.X.SX32 R12, R10, R7, 0x1, P0 ;  /* 0x000000070a0c7211 */ /* 0x000fe400000f0eff */
[----:B-1----:R-:W-:-:S04]  /*0df0*/  LEA R10, P0, R5, UR8, 0x3 ;  /* 0x00000008050a7c11 */ /* 0x002fc8000f8018ff */
[----:B------:R-:W-:Y:S01]  /*0e00*/  LEA.HI.X R11, R5, UR9, R12, 0x3, P0 ;  /* 0x00000009050b7c11 */ /* 0x000fe200080f1c0c */
[----:B------:R-:W0:Y:S01]  /*0e10*/  LDCU.64 UR8, c[0x0][0x388] ;  /* 0x00007100ff0877ac */ /* 0x000e220008000a00 */
[----:B------:R-:W1:Y:S04]  /*0e20*/  LDC R5, c[0x0][0x394] ;  /* 0x0000e500ff057b82 */ /* 0x000e680000000800 */
[----:B------:R-:W2:Y:S01]  /*0e30*/  LDG.E.64 R10, desc[UR6][R10.64] ;  /* 0x000000060a0a7981 */ /* 0x000ea2000c1e1b00 */
[----:B-1----:R-:W-:-:S05]  /*0e40*/  IMAD R5, R5, UR5, RZ ;  /* 0x0000000505057c24 */ /* 0x002fca000f8e02ff */
[----:B------:R-:W-:-:S04]  /*0e50*/  IADD3 R7, P0, PT, R5, R6, RZ ;  /* 0x0000000605077210 */ /* 0x000fc80007f1e0ff */
[----:B------:R-:W-:Y:S02]  /*0e60*/  LEA.HI.X.SX32 R8, R5, R8, 0x1, P0 ;  /* 0x0000000805087211 */ /* 0x000fe400000f0eff */
[----:B0-----:R-:W-:-:S04]  /*0e70*/  LEA R6, P0, R7, UR8, 0x3 ;  /* 0x0000000807067c11 */ /* 0x001fc8000f8018ff */
[----:B------:R-:W-:-:S05]  /*0e80*/  LEA.HI.X R7, R7, UR9, R8, 0x3, P0 ;  /* 0x0000000907077c11 */ /* 0x000fca00080f1c08 */
[----:B--2---:R1:W-:Y:S04]  /*0e90*/  REDG.E.ADD.F64.RN.STRONG.GPU desc[UR6][R6.64], R10 ;  /* 0x0000000a060079a6 */ /* 0x0043e8000c12ff06 */
.L_x_3:
[----:B------:R-:W2:Y:S01]  /*0ea0*/  LDCU UR5, c[0x0][0x3a0] ;  /* 0x00007400ff0577ac */ /* 0x000ea20008000800 */
[----:B------:R-:W-:-:S04]  /*0eb0*/  UIADD3 UR4, UPT, UPT, UR4, 0x1, URZ ;  /* 0x0000000104047890 */ /* 0x000fc8000fffe0ff */
[----:B--2---:R-:W-:-:S09]  /*0ec0*/  UISETP.GE.AND UP0, UPT, UR4, UR5, UPT ;  /* 0x000000050400728c */ /* 0x004fd2000bf06270 */
[----:B------:R-:W-:Y:S05]  /*0ed0*/  BRA.U !UP0, `(.L_x_7) ;  /* 0xfffffff508f47547 */ /* 0x000fea000b83ffff */
[----:B------:R-:W-:Y:S05]  /*0ee0*/  EXIT ;  /* 0x000000000000794d */ /* 0x000fea0003800000 */
.L_x_0:
[----:B------:R-:W0:Y:S02]  /*0ef0*/  LDC R0, c[0x0][0x3a0] ;  /* 0x0000e800ff007b82 */ /* 0x000e240000000800 */
[----:B0-----:R-:W-:-:S13]  /*0f00*/  ISETP.GE.AND P0, PT, R0, 0x1, PT ;  /* 0x000000010000780c */ /* 0x001fda0003f06270 */
[----:B------:R-:W-:Y:S05]  /*0f10*/  @!P0 EXIT ;  /* 0x000000000000894d */ /* 0x000fea0003800000 */
[----:B------:R-:W0:Y:S01]  /*0f20*/  LDCU.64 UR4, c[0x0][0x3c0] ;  /* 0x00007800ff0477ac */ /* 0x000e220008000a00 */
[----:B------:R-:W1:Y:S01]  /*0f30*/  LDCU.64 UR8, c[0x0][0x398] ;  /* 0x00007300ff0877ac */ /* 0x000e620008000a00 */
[----:B0-----:R-:W-:Y:S01]  /*0f40*/  IMAD R6, R4, UR4, RZ ;  /* 0x0000000404067c24 */ /* 0x001fe2000f8e02ff */
[----:B------:R-:W-:Y:S01]  /*0f50*/  UMOV UR4, URZ ;  /* 0x000000ff00047c82 */ /* 0x000fe20008000000 */
[----:B------:R-:W-:Y:S02]  /*0f60*/  IMAD R5, R2, UR5, RZ ;  /* 0x0000000502057c24 */ /* 0x000fe4000f8e02ff */
[----:B-1----:R-:W-:Y:S02]  /*0f70*/  IMAD R4, R4, UR8, RZ ;  /* 0x0000000804047c24 */ /* 0x002fe4000f8e02ff */
[----:B------:R-:W-:Y:S01]  /*0f80*/  IMAD R3, R2, UR9, RZ ;  /* 0x0000000902037c24 */ /* 0x000fe2000f8e02ff */
[----:B------:R-:W-:Y:S02]  /*0f90*/  IADD3 R0, P1, PT, R6, R5, RZ ;  /* 0x0000000506007210 */ /* 0x000fe40007f3e0ff */
[----:B------:R-:W-:-:S02]  /*0fa0*/  SHF.R.S32.HI R7, RZ, 0x1f, R5 ;  /* 0x0000001fff077819 */ /* 0x000fc40000011405 */
[----:B------:R-:W-:Y:S02]  /*0fb0*/  IADD3 R2, P0, PT, R4, R3, RZ ;  /* 0x0000000304027210 */ /* 0x000fe40007f1e0ff */
[----:B------:R-:W-:Y:S02]  /*0fc0*/  SHF.R.S32.HI R5, RZ, 0x1f, R3 ;  /* 0x0000001fff057819 */ /* 0x000fe40000011403 */
[----:B------:R-:W-:Y:S02]  /*0fd0*/  LEA.HI.X.SX32 R3, R6, R7, 0x1, P1 ;  /* 0x0000000706037211 */ /* 0x000fe400008f0eff */
[----:B------:R-:W-:-:S07]  /*0fe0*/  LEA.HI.X.SX32 R4, R4, R5, 0x1, P0 ;  /* 0x0000000504047211 */ /* 0x000fce00000f0eff */
.L_x_12:
        /* <DEDUP_REMOVED lines=21> */
.L_x_10:
        /* <DEDUP_REMOVED lines=17> */
[----:B----4-:R0:W-:Y:S04]  /*1250*/  STG.E.64 desc[UR6][R14.64], R10 ;  /* 0x0000000a0e007986 */ /* 0x0101e8000c101b06 */
        /* <DEDUP_REMOVED lines=12> */
[----:B--2---:R1:W-:Y:S04]  /*1320*/  STG.E.64 desc[UR6][R18.64], R12 ;  /* 0x0000000c12007986 */ /* 0x0043e8000c101b06 */
        /* <DEDUP_REMOVED lines=13> */
[----:B-1----:R-:W2:Y:S01]  /*1400*/  LDG.E.64 R12, desc[UR6][R16.64] ;  /* 0x00000006100c7981 */ /* 0x002ea2000c1e1b00 */
[----:B------:R-:W-:Y:S01]  /*1410*/  IMAD R19, R22, UR8, RZ ;  /* 0x0000000816137c24 */ /* 0x000fe2000f8e02ff */
[----:B------:R-:W-:-:S04]  /*1420*/  UIADD3 UR5, UPT, UPT, UR5, 0x4, URZ ;  /* 0x0000000405057890 */ /* 0x000fc8000fffe0ff */
[----:B------:R-:W-:Y:S01]  /*1430*/  IADD3 R20, P0, PT, R19, R6, RZ ;  /* 0x0000000613147210 */ /* 0x000fe20007f1e0ff */
[----:B------:R-:W-:-:S03]  /*1440*/  UISETP.GE.AND UP1, UPT, UR5, UR11, UPT ;  /* 0x0000000b0500728c */ /* 0x000fc6000bf26270 */
[----:B------:R-:W-:Y:S02]  /*1450*/  LEA.HI.X.SX32 R19, R19, R8, 0x1, P0 ;  /* 0x0000000813137211 */ /* 0x000fe400000f0eff */
[----:B------:R-:W-:-:S04]  /*1460*/  LEA R18, P0, R20, UR14, 0x3 ;  /* 0x0000000e14127c11 */ /* 0x000fc8000f8018ff */
[----:B------:R-:W-:-:S05]  /*1470*/  LEA.HI.X R19, R20, UR15, R19, 0x3, P0 ;  /* 0x0000000f14137c11 */ /* 0x000fca00080f1c13 */
[----:B--2---:R4:W-:Y:S01]  /*1480*/  STG.E.64 desc[UR6][R18.64], R12 ;  /* 0x0000000c12007986 */ /* 0x0049e2000c101b06 */
[----:B------:R-:W-:Y:S05]  /*1490*/  BRA.U !UP1, `(.L_x_10) ;  /* 0xfffffffd09287547 */ /* 0x000fea000b83ffff */
.L_x_9:
        /* <DEDUP_REMOVED lines=24> */
[----:B----4-:R0:W-:Y:S04]  /*1620*/  STG.E.64 desc[UR6][R14.64], R10 ;  /* 0x0000000a0e007986 */ /* 0x0101e8000c101b06 */
[----:B------:R-:W2:Y:S01]  /*1630*/  LDG.E.64 R12, desc[UR6][R12.64] ;  /* 0x000000060c0c7981 */ /* 0x000ea2000c1e1b00 */
[----:B------:R-:W-:Y:S01]  /*1640*/  IMAD R9, R17, UR8, RZ ;  /* 0x0000000811097c24 */ /* 0x000fe2000f8e02ff */
[----:B------:R-:W-:Y:S02]  /*1650*/  UIADD3 UR5, UPT, UPT, UR5, 0x2, URZ ;  /* 0x0000000205057890 */ /* 0x000fe4000fffe0ff */
[----:B------:R-:W-:Y:S02]  /*1660*/  UPLOP3.LUT UP0, UPT, UPT, UPT, UPT, 0x40, 0x4 ;  /* 0x000000000004789c */ /* 0x000fe40003f0e870 */
[----:B------:R-:W-:-:S04]  /*1670*/  IADD3 R17, P0, PT, R9, R6, RZ ;  /* 0x0000000609117210 */ /* 0x000fc80007f1e0ff */
[----:B------:R-:W-:Y:S02]  /*1680*/  LEA.HI.X.SX32 R18, R9, R8, 0x1, P0 ;  /* 0x0000000809127211 */ /* 0x000fe400000f0eff */
[----:B------:R-:W-:-:S04]  /*1690*/  LEA R16, P0, R17, UR14, 0x3 ;  /* 0x0000000e11107c11 */ /* 0x000fc8000f8018ff */
[----:B------:R-:W-:-:S05]  /*16a0*/  LEA.HI.X R17, R17, UR15, R18, 0x3, P0 ;  /* 0x0000000f11117c11 */ /* 0x000fca00080f1c12 */
[----:B--2---:R0:W-:Y:S04]  /*16b0*/  STG.E.64 desc[UR6][R16.64], R12 ;  /* 0x0000000c10007986 */ /* 0x0041e8000c101b06 */
.L_x_11:
        /* <DEDUP_REMOVED lines=17> */
[----:B--2---:R1:W-:Y:S04]  /*17d0*/  STG.E.64 desc[UR6][R6.64], R10 ;  /* 0x0000000a06007986 */ /* 0x0043e8000c101b06 */
.L_x_8:
[----:B------:R-:W2:Y:S01]  /*17e0*/  LDCU UR5, c[0x0][0x3a0] ;  /* 0x00007400ff0577ac */ /* 0x000ea20008000800 */
[----:B------:R-:W-:-:S04]  /*17f0*/  UIADD3 UR4, UPT, UPT, UR4, 0x1, URZ ;  /* 0x0000000104047890 */ /* 0x000fc8000fffe0ff */
[----:B--2---:R-:W-:-:S09]  /*1800*/  UISETP.GE.AND UP0, UPT, UR4, UR5, UPT ;  /* 0x000000050400728c */ /* 0x004fd2000bf06270 */
[----:B------:R-:W-:Y:S05]  /*1810*/  BRA.U !UP0, `(.L_x_12) ;  /* 0xfffffff508f47547 */ /* 0x000fea000b83ffff */
[----:B------:R-:W-:Y:S05]  /*1820*/  EXIT ;  /* 0x000000000000794d */ /* 0x000fea0003800000 */
        .weak           $__internal_0_$__cuda_sm3x_div_rn_noftz_f32_slowpath
        .type           $__internal_0_$__cuda_sm3x_div_rn_noftz_f32_slowpath,@function
        .size           $__internal_0_$__cuda_sm3x_div_rn_noftz_f32_slowpath,(.L_x_132 - $__internal_0_$__cuda_sm3x_div_rn_noftz_f32_slowpath)
$__internal_0_$__cuda_sm3x_div_rn_noftz_f32_slowpath:
[----:B------:R-:W-:Y:S02]  /*1830*/  SHF.R.U32.HI R8, RZ, 0x17, R3 ;  /* 0x00000017ff087819 */ /* 0x000fe40000011603 */
[----:B------:R-:W-:Y:S02]  /*1840*/  SHF.R.U32.HI R7, RZ, 0x17, R0 ;  /* 0x00000017ff077819 */ /* 0x000fe40000011600 */
[----:B------:R-:W-:Y:S02]  /*1850*/  LOP3.LUT R12, R8, 0xff, RZ, 0xc0, !PT ;  /* 0x000000ff080c7812 */ /* 0x000fe400078ec0ff */
[----:B------:R-:W-:-:S03]  /*1860*/  LOP3.LUT R10, R7, 0xff, RZ, 0xc0, !PT ;  /* 0x000000ff070a7812 */ /* 0x000fc600078ec0ff */
[----:B------:R-:W-:Y:S02]  /*1870*/  VIADD R9, R12, 0xffffffff ;  /* 0xffffffff0c097836 */ /* 0x000fe40000000000 */
[----:B------:R-:W-:-:S03]  /*1880*/  VIADD R8, R10, 0xffffffff ;  /* 0xffffffff0a087836 */ /* 0x000fc60000000000 */
[----:B------:R-:W-:-:S04]  /*1890*/  ISETP.GT.U32.AND P0, PT, R9, 0xfd, PT ;  /* 0x000000fd0900780c */ /* 0x000fc80003f04070 */
[----:B------:R-:W-:-:S13]  /*18a0*/  ISETP.GT.U32.OR P0, PT, R8, 0xfd, P0 ;  /* 0x000000fd0800780c */ /* 0x000fda0000704470 */
[----:B------:R-:W-:Y:S01]  /*18b0*/  @!P0 IMAD.MOV.U32 R7, RZ, RZ, RZ ;  /* 0x000000ffff078224 */ /* 0x000fe200078e00ff */
[----:B------:R-:W-:Y:S06]  /*18c0*/  @!P0 BRA `(.L_x_13) ;  /* 0x00000000005c8947 */ /* 0x000fec0003800000 */
[----:B------:R-:W-:Y:S02]  /*18d0*/  FSETP.GTU.FTZ.AND P0, PT, |R0|, +INF , PT ;  /* 0x7f8000000000780b */ /* 0x000fe40003f1c200 */
[----:B------:R-:W-:-:S04]  /*18e0*/  FSETP.GTU.FTZ.AND P1, PT, |R3|, +INF , PT ;  /* 0x7f8000000300780b */ /* 0x000fc80003f3c200 */
[----:B------:R-:W-:-:S13]  /*18f0*/  PLOP3.LUT P0, PT, P0, P1, PT, 0xf8, 0x8f ;  /* 0x00000000008f781c */ /* 0x000fda0000703f70 */
[----:B------:R-:W-:Y:S05]  /*1900*/  @P0 BRA `(.L_x_14) ;  /* 0x0000000400440947 */ /* 0x000fea0003800000 */
[----:B------:R-:W-:-:S13]  /*1910*/  LOP3.LUT P0, RZ, R3, 0x7fffffff, R0, 0xc8, !PT ;  /* 0x7fffffff03ff7812 */ /* 0x000fda000780c800 */
[----:B------:R-:W-:Y:S05]  /*1920*/  @!P0 BRA `(.L_x_15) ;  /* 0x0000000400348947 */ /* 0x000fea0003800000 */
[C---:B------:R-:W-:Y:S02]  /*1930*/  FSETP.NEU.FTZ.AND P1, PT, |R0|.reuse, +INF , PT ;  /* 0x7f8000000000780b */ /* 0x040fe40003f3d200 */
[----:B------:R-:W-:Y:S02]  /*1940*/  FSETP.NEU.FTZ.AND P2, PT, |R3|, +INF , PT ;  /* 0x7f8000000300780b */ /* 0x000fe40003f5d200 */
[----:B------:R-:W-:-:S11]  /*1950*/  FSETP.NEU.FTZ.AND P0, PT, |R0|, +INF , PT ;  /* 0x7f8000000000780b */ /* 0x000fd60003f1d200 */
[----:B------:R-:W-:Y:S05]  /*1960*/  @!P2 BRA !P1, `(.L_x_15) ;  /* 0x000000040024a947 */ /* 0x000fea0004800000 */
[----:B------:R-:W-:-:S04]  /*1970*/  LOP3.LUT P1, RZ, R0, 0x7fffffff, RZ, 0xc0, !PT ;  /* 0x7fffffff00ff7812 */ /* 0x000fc8000782c0ff */
[----:B------:R-:W-:-:S13]  /*1980*/  PLOP3.LUT P1, PT, P2, P1, PT, 0x2f, 0xf2 ;  /* 0x0000000000f2781c */ /* 0x000fda0001722577 */
[----:B------:R-:W-:Y:S05]  /*1990*/  @P1 BRA `(.L_x_16) ;  /* 0x0000000400101947 */ /* 0x000fea0003800000 */
[----:B------:R-:W-:-:S04]  /*19a0*/  LOP3.LUT P1, RZ, R3, 0x7fffffff, RZ, 0xc0, !PT ;  /* 0x7fffffff03ff7812 */ /* 0x000fc8000782c0ff */
[----:B------:R-:W-:-:S13]  /*19b0*/  PLOP3.LUT P0, PT, P0, P1, PT, 0x2f, 0xf2 ;  /* 0x0000000000f2781c */ /* 0x000fda0000702577 */
[----:B------:R-:W-:Y:S05]  /*19c0*/  @P0 BRA `(.L_x_17) ;  /* 0x0000000000f80947 */ /* 0x000fea0003800000 */
[----:B------:R-:W-:Y:S02]  /*19d0*/  ISETP.GE.AND P0, PT, R8, RZ, PT ;  /* 0x000000ff0800720c */ /* 0x000fe40003f06270 */
[----:B------:R-:W-:-:S11]  /*19e0*/  ISETP.GE.AND P1, PT, R9, RZ, PT ;  /* 0x000000ff0900720c */ /* 0x000fd60003f26270 */
[----:B------:R-:W-:Y:S02]  /*19f0*/  @P0 IMAD.MOV.U32 R7, RZ, RZ, RZ ;  /* 0x000000ffff070224 */ /* 0x000fe400078e00ff */
[----:B------:R-:W-:Y:S01]  /*1a00*/  @!P0 FFMA R0, R0, 1.84467440737095516160e+19, RZ ;  /* 0x5f80000000008823 */ /* 0x000fe200000000ff */
[----:B------:R-:W-:Y:S02]  /*1a10*/  @!P0 IMAD.MOV.U32 R7, RZ, RZ, -0x40 ;  /* 0xffffffc0ff078424 */ /* 0x000fe400078e00ff */
[----:B------:R-:W-:Y:S02]  /*1a20*/  @!P1 FFMA R3, R3, 1.84467440737095516160e+19, RZ ;  /* 0x5f80000003039823 */ /* 0x000fe400000000ff */
[----:B------:R-:W-:-:S07]  /*1a30*/  @!P1 VIADD R7, R7, 0x40 ;  /* 0x0000004007079836 */ /* 0x000fce0000000000 */
.L_x_13:
[----:B------:R-:W-:-:S05]  /*1a40*/  LEA R8, R12, 0xc0800000, 0x17 ;  /* 0xc08000000c087811 */ /* 0x000fca00078eb8ff */
[----:B------:R-:W-:Y:S02]  /*1a50*/  IMAD.IADD R8, R3, 0x1, -R8 ;  /* 0x0000000103087824 */ /* 0x000fe400078e0a08 */
[----:B------:R-:W-:Y:S02]  /*1a60*/  VIADD R3, R10, 0xffffff81 ;  /* 0xffffff810a037836 */ /* 0x000fe40000000000 */
[----:B------:R0:W1:Y:S01]  /*1a70*/  MUFU.RCP R9, R8 ;  /* 0x0000000800097308 */ /* 0x0000620000001000 */
[----:B------:R-:W-:Y:S01]  /*1a80*/  FADD.FTZ R11, -R8, -RZ ;  /* 0x800000ff080b7221 */ /* 0x000fe20000010100 */
[C---:B------:R-:W-:Y:S01]  /*1a90*/  IMAD R0, R3.reuse, -0x800000, R0 ;  /* 0xff80000003007824 */ /* 0x040fe200078e0200 */
[----:B0-----:R-:W-:-:S05]  /*1aa0*/  IADD3 R8, PT, PT, R3, 0x7f, -R12 ;  /* 0x0000007f03087810 */ /* 0x001fca0007ffe80c */
[----:B------:R-:W-:Y:S02]  /*1ab0*/  IMAD.IADD R8, R8, 0x1, R7 ;  /* 0x0000000108087824 */ /* 0x000fe400078e0207 */
[----:B-1----:R-:W-:-:S04]  /*1ac0*/  FFMA R10, R9, R11, 1 ;  /* 0x3f800000090a7423 */ /* 0x002fc8000000000b */
[----:B------:R-:W-:-:S04]  /*1ad0*/  FFMA R14, R9, R10, R9 ;  /* 0x0000000a090e7223 */ /* 0x000fc80000000009 */
[----:B------:R-:W-:-:S04]  /*1ae0*/  FFMA R9, R0, R14, RZ ;  /* 0x0000000e00097223 */ /* 0x000fc800000000ff */
[----:B------:R-:W-:-:S04]  /*1af0*/  FFMA R10, R11, R9, R0 ;  /* 0x000000090b0a7223 */ /* 0x000fc80000000000 */
[----:B------:R-:W-:-:S04]  /*1b00*/  FFMA R9, R14, R10, R9 ;  /* 0x0000000a0e097223 */ /* 0x000fc80000000009 */
[----:B------:R-:W-:-:S04]  /*1b10*/  FFMA R10, R11, R9, R0 ;  /* 0x000000090b0a7223 */ /* 0x000fc80000000000 */
[----:B------:R-:W-:-:S05]  /*1b20*/  FFMA R0, R14, R10, R9 ;  /* 0x0000000a0e007223 */ /* 0x000fca0000000009 */
[----:B------:R-:W-:-:S04]  /*1b30*/  SHF.R.U32.HI R3, RZ, 0x17, R0 ;  /* 0x00000017ff037819 */ /* 0x000fc80000011600 */
[----:B------:R-:W-:-:S05]  /*1b40*/  LOP3.LUT R3, R3, 0xff, RZ, 0xc0, !PT ;  /* 0x000000ff03037812 */ /* 0x000fca00078ec0ff */
[----:B------:R-:W-:-:S04]  /*1b50*/  IMAD.IADD R11, R3, 0x1, R8 ;  /* 0x00000001030b7824 */ /* 0x000fc800078e0208 */
[----:B------:R-:W-:-:S05]  /*1b60*/  VIADD R3, R11, 0xffffffff ;  /* 0xffffffff0b037836 */ /* 0x000fca0000000000 */
[----:B------:R-:W-:-:S13]  /*1b70*/  ISETP.GE.U32.AND P0, PT, R3, 0xfe, PT ;  /* 0x000000fe0300780c */ /* 0x000fda0003f06070 */
[----:B------:R-:W-:Y:S05]  /*1b80*/  @!P0 BRA `(.L_x_18) ;  /* 0x0000000000808947 */ /* 0x000fea0003800000 */
[----:B------:R-:W-:-:S13]  /*1b90*/  ISETP.GT.AND P0, PT, R11, 0xfe, PT ;  /* 0x000000fe0b00780c */ /* 0x000fda0003f04270 */
[----:B------:R-:W-:Y:S05]  /*1ba0*/  @P0 BRA `(.L_x_19) ;  /* 0x00000000006c0947 */ /* 0x000fea0003800000 */
[----:B------:R-:W-:-:S13]  /*1bb0*/  ISETP.GE.AND P0, PT, R11, 0x1, PT ;  /* 0x000000010b00780c */ /* 0x000fda0003f06270 */
[----:B------:R-:W-:Y:S05]  /*1bc0*/  @P0 BRA `(.L_x_20) ;  /* 0x0000000000980947 */ /* 0x000fea0003800000 */
[----:B------:R-:W-:Y:S02]  /*1bd0*/  ISETP.GE.AND P0, PT, R11, -0x18, PT ;  /* 0xffffffe80b00780c */ /* 0x000fe40003f06270 */
[----:B------:R-:W-:-:S11]  /*1be0*/  LOP3.LUT R0, R0, 0x80000000, RZ, 0xc0, !PT ;  /* 0x8000000000007812 */ /* 0x000fd600078ec0ff */
[----:B------:R-:W-:Y:S05]  /*1bf0*/  @!P0 BRA `(.L_x_20) ;  /* 0x00000000008c8947 */ /* 0x000fea0003800000 */
[CCC-:B------:R-:W-:Y:S01]  /*1c00*/  FFMA.RZ R3, R14.reuse, R10.reuse, R9.reuse ;  /* 0x0000000a0e037223 */ /* 0x1c0fe2000000c009 */
[CCC-:B------:R-:W-:Y:S01]  /*1c10*/  FFMA.RM R8, R14.reuse, R10.reuse, R9.reuse ;  /* 0x0000000a0e087223 */ /* 0x1c0fe20000004009 */
[C---:B------:R-:W-:Y:S02]  /*1c20*/  ISETP.NE.AND P2, PT, R11.reuse, RZ, PT ;  /* 0x000000ff0b00720c */ /* 0x040fe40003f45270 */
[----:B------:R-:W-:Y:S02]  /*1c30*/  ISETP.NE.AND P1, PT, R11, RZ, PT ;  /* 0x000000ff0b00720c */ /* 0x000fe40003f25270 */
[----:B------:R-:W-:Y:S01]  /*1c40*/  LOP3.LUT R7, R3, 0x7fffff, RZ, 0xc0, !PT ;  /* 0x007fffff03077812 */ /* 0x000fe200078ec0ff */
[----:B------:R-:W-:Y:S01]  /*1c50*/  FFMA.RP R3, R14, R10, R9 ;  /* 0x0000000a0e037223 */ /* 0x000fe20000008009 */
[----:B------:R-:W-:Y:S02]  /*1c60*/  VIADD R10, R11, 0x20 ;  /* 0x000000200b0a7836 */ /* 0x000fe40000000000 */
[----:B------:R-:W-:Y:S01]  /*1c70*/  LOP3.LUT R7, R7, 0x800000, RZ, 0xfc, !PT ;  /* 0x0080000007077812 */ /* 0x000fe200078efcff */
[----:B------:R-:W-:Y:S01]  /*1c80*/  IMAD.MOV R9, RZ, RZ, -R11 ;  /* 0x000000ffff097224 */ /* 0x000fe200078e0a0b */
[----:B------:R-:W-:-:S02]  /*1c90*/  FSETP.NEU.FTZ.AND P0, PT, R3, R8, PT ;  /* 0x000000080300720b */ /* 0x000fc40003f1d000 */
[----:B------:R-:W-:Y:S02]  /*1ca0*/  SHF.L.U32 R10, R7, R10, RZ ;  /* 0x0000000a070a7219 */ /* 0x000fe400000006ff */
[----:B------:R-:W-:Y:S02]  /*1cb0*/  SEL R8, R9, RZ, P2 ;  /* 0x000000ff09087207 */ /* 0x000fe40001000000 */
[----:B------:R-:W-:Y:S02]  /*1cc0*/  ISETP.NE.AND P1, PT, R10, RZ, P1 ;  /* 0x000000ff0a00720c */ /* 0x000fe40000f25270 */
[----:B------:R-:W-:Y:S02]  /*1cd0*/  SHF.R.U32.HI R8, RZ, R8, R7 ;  /* 0x00000008ff087219 */ /* 0x000fe40000011607 */
[----:B------:R-:W-:Y:S02]  /*1ce0*/  PLOP3.LUT P0, PT, P0, P1, PT, 0xf8, 0x8f ;  /* 0x00000000008f781c */ /* 0x000fe40000703f70 */
[----:B------:R-:W-:-:S02]  /*1cf0*/  SHF.R.U32.HI R10, RZ, 0x1, R8 ;  /* 0x00000001ff0a7819 */ /* 0x000fc40000011608 */
[----:B------:R-:W-:-:S04]  /*1d00*/  SEL R3, RZ, 0x1, !P0 ;  /* 0x00000001ff037807 */ /* 0x000fc80004000000 */
[----:B------:R-:W-:-:S04]  /*1d10*/  LOP3.LUT R3, R3, 0x1, R10, 0xf8, !PT ;  /* 0x0000000103037812 */ /* 0x000fc800078ef80a */
[----:B------:R-:W-:-:S05]  /*1d20*/  LOP3.LUT R3, R3, R8, RZ, 0xc0, !PT ;  /* 0x0000000803037212 */ /* 0x000fca00078ec0ff */
[----:B------:R-:W-:-:S05]  /*1d30*/  IMAD.IADD R3, R10, 0x1, R3 ;  /* 0x000000010a037824 */ /* 0x000fca00078e0203 */
[----:B------:R-:W-:Y:S01]  /*1d40*/  LOP3.LUT R0, R3, R0, RZ, 0xfc, !PT ;  /* 0x0000000003007212 */ /* 0x000fe200078efcff */
[----:B------:R-:W-:Y:S06]  /*1d50*/  BRA `(.L_x_20) ;  /* 0x0000000000347947 */ /* 0x000fec0003800000 */
.L_x_19:
[----:B------:R-:W-:-:S04]  /*1d60*/  LOP3.LUT R0, R0, 0x80000000, RZ, 0xc0, !PT ;  /* 0x8000000000007812 */ /* 0x000fc800078ec0ff */
[----:B------:R-:W-:Y:S01]  /*1d70*/  LOP3.LUT R0, R0, 0x7f800000, RZ, 0xfc, !PT ;  /* 0x7f80000000007812 */ /* 0x000fe200078efcff */
[----:B------:R-:W-:Y:S06]  /*1d80*/  BRA `(.L_x_20) ;  /* 0x0000000000287947 */ /* 0x000fec0003800000 */
.L_x_18:
[----:B------:R-:W-:Y:S01]  /*1d90*/  IMAD R0, R8, 0x800000, R0 ;  /* 0x0080000008007824 */ /* 0x000fe200078e0200 */
[----:B------:R-:W-:Y:S06]  /*1da0*/  BRA `(.L_x_20) ;  /* 0x0000000000207947 */ /* 0x000fec0003800000 */
.L_x_17:
[----:B------:R-:W-:-:S04]  /*1db0*/  LOP3.LUT R0, R3, 0x80000000, R0, 0x48, !PT ;  /* 0x8000000003007812 */ /* 0x000fc800078e4800 */
[----:B------:R-:W-:Y:S01]  /*1dc0*/  LOP3.LUT R0, R0, 0x7f800000, RZ, 0xfc, !PT ;  /* 0x7f80000000007812 */ /* 0x000fe200078efcff */
[----:B------:R-:W-:Y:S06]  /*1dd0*/  BRA `(.L_x_20) ;  /* 0x0000000000147947 */ /* 0x000fec0003800000 */
.L_x_16:
[----:B------:R-:W-:Y:S01]  /*1de0*/  LOP3.LUT R0, R3, 0x80000000, R0, 0x48, !PT ;  /* 0x8000000003007812 */ /* 0x000fe200078e4800 */
[----:B------:R-:W-:Y:S06]  /*1df0*/  BRA `(.L_x_20) ;  /* 0x00000000000c7947 */ /* 0x000fec0003800000 */
.L_x_15:
[----:B------:R-:W0:Y:S01]  /*1e00*/  MUFU.RSQ R0, -QNAN ;  /* 0xffc0000000007908 */ /* 0x000e220000001400 */
[----:B------:R-:W-:Y:S05]  /*1e10*/  BRA `(.L_x_20) ;  /* 0x0000000000047947 */ /* 0x000fea0003800000 */
.L_x_14:
[----:B------:R-:W-:-:S07]  /*1e20*/  FADD.FTZ R0, R0, R3 ;  /* 0x0000000300007221 */ /* 0x000fce0000010000 */
.L_x_20:
[----:B------:R-:W-:-:S04]  /*1e30*/  IMAD.MOV.U32 R7, RZ, RZ, 0x0 ;  /* 0x00000000ff077424 */ /* 0x000fc800078e00ff */
[----:B0-----:R-:W-:Y:S05]  /*1e40*/  RET.REL.NODEC R6 `(_Z35nearest_neighbor_4d_kernel_backwardIddEvi15THCDeviceTensorIT_Li4Ei16DefaultPtrTraitsES3_) ;  /* 0xffffffe0066c7950 */ /* 0x001fea0003c3ffff */
.L_x_21:
[----:B------:R-:W-:-:S00]  /*1e50*/  BRA `(.L_x_21) ;  /* 0xfffffffc00fc7947 */ /* 0x000fc0000383ffff */
[----:B------:R-:W-:-:S00]  /*1e60*/  NOP ;  /* 0x0000000000007918 */ /* 0x000fc00000000000 */
        /* <DEDUP_REMOVED lines=9> */
.L_x_132:


//--------------------- .text._Z26nearest_neighbor_4d_kernelIddEvi15THCDeviceTensorIT_Li4Ei16DefaultPtrTraitsES3_ --------------------------
	.section	.text._Z26nearest_neighbor_4d_kernelIddEvi15THCDeviceTensorIT_Li4Ei16DefaultPtrTraitsES3_,"ax",@progbits
	.align	128
        .global         _Z26nearest_neighbor_4d_kernelIddEvi15THCDeviceTensorIT_Li4Ei16DefaultPtrTraitsES3_
        .type           _Z26nearest_neighbor_4d_kernelIddEvi15THCDeviceTensorIT_Li4Ei16DefaultPtrTraitsES3_,@function
        .size           _Z26nearest_neighbor_4d_kernelIddEvi15THCDeviceTensorIT_Li4Ei16DefaultPtrTraitsES3_,(.L_x_133 - _Z26nearest_neighbor_4d_kernelIddEvi15THCDeviceTensorIT_Li4Ei16DefaultPtrTraitsES3_)
        .other          _Z26nearest_neighbor_4d_kernelIddEvi15THCDeviceTensorIT_Li4Ei16DefaultPtrTraitsES3_,@"STO_CUDA_ENTRY STV_DEFAULT"
_Z26nearest_neighbor_4d_kernelIddEvi15THCDeviceTensorIT_Li4Ei16DefaultPtrTraitsES3_:
.text._Z26nearest_neighbor_4d_kernelIddEvi15THCDeviceTensorIT_Li4Ei16DefaultPtrTraitsES3_:
        /* <DEDUP_REMOVED lines=57> */
[----:B------:R-:W-:Y:S05]  /*0390*/  CALL.REL.NOINC `($__internal_1_$__cuda_sm3x_div_rn_noftz_f32_slowpath) ;  /* 0x0000001400247944 */ /* 0x000fea0003c00000 */
[----:B------:R-:W-:-:S07]  /*03a0*/  IMAD.MOV.U32 R5, RZ, RZ, R0 ;  /* 0x000000ffff057224 */ /* 0x000fce00078e0000 */
.L_x_23:
        /* <DEDUP_REMOVED lines=13> */
[----:B------:R-:W-:Y:S05]  /*0480*/  CALL.REL.NOINC `($__internal_1_$__cuda_sm3x_div_rn_noftz_f32_slowpath) ;  /* 0x0000001000e87944 */ /* 0x000fea0003c00000 */
[----:B------:R-:W-:-:S07]  /*0490*/  IMAD.MOV.U32 R6, RZ, RZ, R0 ;  /* 0x000000ffff067224 */ /* 0x000fce00078e0000 */
.L_x_24:
        /* <DEDUP_REMOVED lines=17> */
[----:B------:R-:W-:Y:S01]  /*05b0*/  FSEL R8, R6, R5, !P1 ;  /* 0x0000000506087208 */ /* 0x000fe20004800000 */
[----:B------:R-:W0:Y:S01]  /*05c0*/  LDCU.64 UR4, c[0x0][0x398] ;  /* 0x00007300ff0477ac */ /* 0x000e220008000a00 */
[----:B------:R-:W0:Y:S01]  /*05d0*/  F2I.TRUNC.NTZ R3, R7 ;  /* 0x0000000700037305 */ /* 0x000e22000020f100 */
[----:B------:R-:W1:Y:S07]  /*05e0*/  LDCU.64 UR8, c[0x0][0x3c0] ;  /* 0x00007800ff0877ac */ /* 0x000e6e0008000a00 */
[----:B------:R-:W2:Y:S01]  /*05f0*/  F2I.TRUNC.NTZ R0, R8 ;  /* 0x0000000800007305 */ /* 0x000ea2000020f100 */
[----:B0-----:R-:W-:Y:S01]  /*0600*/  IMAD R3, R3, UR4, RZ ;  /* 0x0000000403037c24 */ /* 0x001fe2000f8e02ff */
[----:B------:R-:W-:Y:S01]  /*0610*/  UMOV UR4, URZ ;  /* 0x000000ff00047c82 */ /* 0x000fe20008000000 */
[----:B-1----:R-:W-:-:S02]  /*0620*/  IMAD R4, R4, UR8, RZ ;  /* 0x0000000804047c24 */ /* 0x002fc4000f8e02ff */
[----:B--2---:R-:W-:Y:S02]  /*0630*/  IMAD R6, R0, UR5, RZ ;  /* 0x0000000500067c24 */ /* 0x004fe4000f8e02ff */
[----:B------:R-:W-:-:S03]  /*0640*/  IMAD R5, R2, UR9, RZ ;  /* 0x0000000902057c24 */ /* 0x000fc6000f8e02ff */
[C---:B------:R-:W-:Y:S02]  /*0650*/  IADD3 R0, P0, PT, R3.reuse, R6, RZ ;  /* 0x0000000603007210 */ /* 0x040fe40007f1e0ff */
[C---:B------:R-:W-:Y:S02]  /*0660*/  IADD3 R2, P1, PT, R4.reuse, R5, RZ ;  /* 0x0000000504027210 */ /* 0x040fe40007f3e0ff */
[----:B------:R-:W-:Y:S02]  /*0670*/  SHF.R.S32.HI R6, RZ, 0x1f, R6 ;  /* 0x0000001fff067819 */ /* 0x000fe40000011406 */
[----:B------:R-:W-:Y:S02]  /*0680*/  SHF.R.S32.HI R5, RZ, 0x1f, R5 ;  /* 0x0000001fff057819 */ /* 0x000fe40000011405 */
[----:B------:R-:W-:Y:S02]  /*0690*/  LEA.HI.X.SX32 R3, R3, R6, 0x1, P0 ;  /* 0x0000000603037211 */ /* 0x000fe400000f0eff */
[----:B------:R-:W-:-:S07]  /*06a0*/  LEA.HI.X.SX32 R4, R4, R5, 0x1, P1 ;  /* 0x0000000504047211 */ /* 0x000fce00008f0eff */
.L_x_29:
        /* <DEDUP_REMOVED lines=21> */
.L_x_27:
        /* <DEDUP_REMOVED lines=54> */
.L_x_26:
        /* <DEDUP_REMOVED lines=34> */
.L_x_28:
        /* <DEDUP_REMOVED lines=18> */
.L_x_25:
[----:B------:R-:W2:Y:S01]  /*0ea0*/  LDCU UR5, c[0x0][0x3a0] ;  /* 0x00007400ff0577ac */ /* 0x000ea20008000800 */
[----:B------:R-:W-:-:S04]  /*0eb0*/  UIADD3 UR4, UPT, UPT, UR4, 0x1, URZ ;  /* 0x0000000104047890 */ /* 0x000fc8000fffe0ff */
[----:B--2---:R-:W-:-:S09]  /*0ec0*/  UISETP.GE.AND UP0, UPT, UR4, UR5, UPT ;  /* 0x000000050400728c */ /* 0x004fd2000bf06270 */
[----:B------:R-:W-:Y:S05]  /*0ed0*/  BRA.U !UP0, `(.L_x_29) ;  /* 0xfffffff508f47547 */ /* 0x000fea000b83ffff */
[----:B------:R-:W-:Y:S05]  /*0ee0*/  EXIT ;  /* 0x000000000000794d */ /* 0x000fea0003800000 */
.L_x_22:
        /* <DEDUP_REMOVED lines=12> */
[C---:B------:R-:W-:Y:S02]  /*0fb0*/  IADD3 R2, P1, PT, R4.reuse, R5, RZ ;  /* 0x0000000504027210 */ /* 0x040fe40007f3e0ff */
[----:B------:R-:W-:Y:S02]  /*0fc0*/  SHF.R.S32.HI R5, RZ, 0x1f, R5 ;  /* 0x0000001fff057819 */ /* 0x000fe40000011405 */
[----:B------:R-:W-:Y:S02]  /*0fd0*/  LEA.HI.X.SX32 R3, R3, R6, 0x1, P0 ;  /* 0x0000000603037211 */ /* 0x000fe400000f0eff */
[----:B------:R-:W-:-:S07]  /*0fe0*/  LEA.HI.X.SX32 R4, R4, R5, 0x1, P1 ;  /* 0x0000000504047211 */ /* 0x000fce00008f0eff */
.L_x_34:
        /* <DEDUP_REMOVED lines=21> */
.L_x_32:
        /* <DEDUP_REMOVED lines=54> */
.L_x_31:
        /* <DEDUP_REMOVED lines=34> */
.L_x_33:
        /* <DEDUP_REMOVED lines=18> */
.L_x_30:
[----:B------:R-:W2:Y:S01]  /*17e0*/  LDCU UR5, c[0x0][0x3a0] ;  /* 0x00007400ff0577ac */ /* 0x000ea20008000800 */
[----:B------:R-:W-:-:S04]  /*17f0*/  UIADD3 UR4, UPT, UPT, UR4, 0x1, URZ ;  /* 0x0000000104047890 */ /* 0x000fc8000fffe0ff */
[----:B--2---:R-:W-:-:S09]  /*1800*/  UISETP.GE.AND UP0, UPT, UR4, UR5, UPT ;  /* 0x000000050400728c */ /* 0x004fd2000bf06270 */
[----:B------:R-:W-:Y:S05]  /*1810*/  BRA.U !UP0, `(.L_x_34) ;  /* 0xfffffff508f47547 */ /* 0x000fea000b83ffff */
[----:B------:R-:W-:Y:S05]  /*1820*/  EXIT ;  /* 0x000000000000794d */ /* 0x000fea0003800000 */
        .weak           $__internal_1_$__cuda_sm3x_div_rn_noftz_f32_slowpath
        .type           $__internal_1_$__cuda_sm3x_div_rn_noftz_f32_slowpath,@function
        .size           $__internal_1_$__cuda_sm3x_div_rn_noftz_f32_slowpath,(.L_x_133 - $__internal_1_$__cuda_sm3x_div_rn_noftz_f32_slowpath)
$__internal_1_$__cuda_sm3x_div_rn_noftz_f32_slowpath:
        /* <DEDUP_REMOVED lines=33> */
.L_x_35:
        /* <DEDUP_REMOVED lines=50> */
.L_x_41:
[----:B------:R-:W-:-:S04]  /*1d60*/  LOP3.LUT R0, R0, 0x80000000, RZ, 0xc0, !PT ;  /* 0x8000000000007812 */ /* 0x000fc800078ec0ff */
[----:B------:R-:W-:Y:S01]  /*1d70*/  LOP3.LUT R0, R0, 0x7f800000, RZ, 0xfc, !PT ;  /* 0x7f80000000007812 */ /* 0x000fe200078efcff */
[----:B------:R-:W-:Y:S06]  /*1d80*/  BRA `(.L_x_42) ;  /* 0x0000000000287947 */ /* 0x000fec0003800000 */
.L_x_40:
[----:B------:R-:W-:Y:S01]  /*1d90*/  IMAD R0, R8, 0x800000, R0 ;  /* 0x0080000008007824 */ /* 0x000fe200078e0200 */
[----:B------:R-:W-:Y:S06]  /*1da0*/  BRA `(.L_x_42) ;  /* 0x0000000000207947 */ /* 0x000fec0003800000 */
.L_x_39:
[----:B------:R-:W-:-:S04]  /*1db0*/  LOP3.LUT R0, R3, 0x80000000, R0, 0x48, !PT ;  /* 0x8000000003007812 */ /* 0x000fc800078e4800 */
[----:B------:R-:W-:Y:S01]  /*1dc0*/  LOP3.LUT R0, R0, 0x7f800000, RZ, 0xfc, !PT ;  /* 0x7f80000000007812 */ /* 0x000fe200078efcff */
[----:B------:R-:W-:Y:S06]  /*1dd0*/  BRA `(.L_x_42) ;  /* 0x0000000000147947 */ /* 0x000fec0003800000 */
.L_x_38:
[----:B------:R-:W-:Y:S01]  /*1de0*/  LOP3.LUT R0, R3, 0x80000000, R0, 0x48, !PT ;  /* 0x8000000003007812 */ /* 0x000fe200078e4800 */
[----:B------:R-:W-:Y:S06]  /*1df0*/  BRA `(.L_x_42) ;  /* 0x00000000000c7947 */ /* 0x000fec0003800000 */
.L_x_37:
[----:B------:R-:W0:Y:S01]  /*1e00*/  MUFU.RSQ R0, -QNAN ;  /* 0xffc0000000007908 */ /* 0x000e220000001400 */
[----:B------:R-:W-:Y:S05]  /*1e10*/  BRA `(.L_x_42) ;  /* 0x0000000000047947 */ /* 0x000fea0003800000 */
.L_x_36:
[----:B------:R-:W-:-:S07]  /*1e20*/  FADD.FTZ R0, R0, R3 ;  /* 0x0000000300007221 */ /* 0x000fce0000010000 */
.L_x_42:
[----:B------:R-:W-:-:S04]  /*1e30*/  IMAD.MOV.U32 R7, RZ, RZ, 0x0 ;  /* 0x00000000ff077424 */ /* 0x000fc800078e00ff */
[----:B0-----:R-:W-:Y:S05]  /*1e40*/  RET.REL.NODEC R6 `(_Z26nearest_neighbor_4d_kernelIddEvi15THCDeviceTensorIT_Li4Ei16DefaultPtrTraitsES3_) ;  /* 0xffffffe0066c7950 */ /* 0x001fea0003c3ffff */
.L_x_43:
        /* <DEDUP_REMOVED lines=11> */
.L_x_133:


//--------------------- .text._Z35nearest_neighbor_4d_kernel_backwardIffEvi15THCDeviceTensorIT_Li4Ei16DefaultPtrTraitsES3_ --------------------------
	.section	.text._Z35nearest_neighbor_4d_kernel_backwardIffEvi15THCDeviceTensorIT_Li4Ei16DefaultPtrTraitsES3_,"ax",@progbits
	.align	128
        .global         _Z35nearest_neighbor_4d_kernel_backwardIffEvi15THCDeviceTensorIT_Li4Ei16DefaultPtrTraitsES3_
        .type           _Z35nearest_neighbor_4d_kernel_backwardIffEvi15THCDeviceTensorIT_Li4Ei16DefaultPtrTraitsES3_,@function
        .size           _Z35nearest_neighbor_4d_kernel_backwardIffEvi15THCDeviceTensorIT_Li4Ei16DefaultPtrTraitsES3_,(.L_x_134 - _Z35nearest_neighbor_4d_kernel_backwardIffEvi15THCDeviceTensorIT_Li4Ei16DefaultPtrTraitsES3_)
        .other          _Z35nearest_neighbor_4d_kernel_backwardIffEvi15THCDeviceTensorIT_Li4Ei16DefaultPtrTraitsES3_,@"STO_CUDA_ENTRY STV_DEFAULT"
_Z35nearest_neighbor_4d_kernel_backwardIffEvi15THCDeviceTensorIT_Li4Ei16DefaultPtrTraitsES3_:
.text._Z35nearest_neighbor_4d_kernel_backwardIffEvi15THCDeviceTensorIT_Li4Ei16DefaultPtrTraitsES3_:
        /* <DEDUP_REMOVED lines=57> */
[----:B------:R-:W-:Y:S05]  /*0390*/  CALL.REL.NOINC `($__internal_2_$__cuda_sm3x_div_rn_noftz_f32_slowpath) ;  /* 0x0000001400247944 */ /* 0x000fea0003c00000 */
[----:B------:R-:W-:-:S07]  /*03a0*/  IMAD.MOV.U32 R5, RZ, RZ, R0 ;  /* 0x000000ffff057224 */ /* 0x000fce00078e0000 */
.L_x_45:
        /* <DEDUP_REMOVED lines=13> */
[----:B------:R-:W-:Y:S05]  /*0480*/  CALL.REL.NOINC `($__internal_2_$__cuda_sm3x_div_rn_noftz_f32_slowpath) ;  /* 0x0000001000e87944 */ /* 0x000fea0003c00000 */
[----:B------:R-:W-:-:S07]  /*0490*/  IMAD.MOV.U32 R6, RZ, RZ, R0 ;  /* 0x000000ffff067224 */ /* 0x000fce00078e0000 */
.L_x_46:
        /* <DEDUP_REMOVED lines=33> */
.L_x_51:
        /* <DEDUP_REMOVED lines=21> */
.L_x_49:
[----:B0---4-:R-:W-:-:S05]  /*0800*/  IMAD R10, R18, UR5, RZ ;  /* 0x00000005120a7c24 */ /* 0x011fca000f8e02ff */
[----:B------:R-:W-:-:S04]  /*0810*/  IADD3 R9, P0, PT, R10, R5, RZ ;  /* 0x000000050a097210 */ /* 0x000fc80007f1e0ff */
[----:B------:R-:W-:Y:S02]  /*0820*/  LEA.HI.X.SX32 R10, R10, R7, 0x1, P0 ;  /* 0x000000070a0a7211 */ /* 0x000fe400000f0eff */
[----:B-1----:R-:W-:-:S04]  /*0830*/  LEA R14, P0, R9, UR12, 0x2 ;  /* 0x0000000c090e7c11 */ /* 0x002fc8000f8010ff */
[----:B------:R-:W-:-:S05]  /*0840*/  LEA.HI.X R15, R9, UR13, R10, 0x2, P0 ;  /* 0x0000000d090f7c11 */ /* 0x000fca00080f140a */
[----:B------:R-:W4:Y:S01]  /*0850*/  LDG.E R9, desc[UR6][R14.64] ;  /* 0x000000060e097981 */ /* 0x000f22000c1e1900 */
[----:B------:R-:W-:Y:S02]  /*0860*/  UIADD3 UR8, UPT, UPT, UR5, 0x1, URZ ;  /* 0x0000000105087890 */ /* 0x000fe4000fffe0ff */
[----:B---3--:R-:W-:-:S04]  /*0870*/  IMAD R11, R19, UR5, RZ ;  /* 0x00000005130b7c24 */ /* 0x008fc8000f8e02ff */
[----:B------:R-:W-:Y:S01]  /*0880*/  IMAD R12, R18, UR8, RZ ;  /* 0x00000008120c7c24 */ /* 0x000fe2000f8e02ff */
[----:B------:R-:W-:-:S04]  /*0890*/  IADD3 R17, P0, PT, R11, R6, RZ ;  /* 0x000000060b117210 */ /* 0x000fc80007f1e0ff */
[C---:B------:R-:W-:Y:S02]  /*08a0*/  IADD3 R13, P1, PT, R12.reuse, R5, RZ ;  /* 0x000000050c0d7210 */ /* 0x040fe40007f3e0ff */
[----:B------:R-:W-:Y:S02]  /*08b0*/  LEA.HI.X.SX32 R20, R11, R8, 0x1, P0 ;  /* 0x000000080b147211 */ /* 0x000fe400000f0eff */
[----:B--2---:R-:W-:Y:S02]  /*08c0*/  LEA R10, P0, R17, UR14, 0x2 ;  /* 0x0000000e110a7c11 */ /* 0x004fe4000f8010ff */
[----:B------:R-:W-:Y:S02]  /*08d0*/  LEA.HI.X.SX32 R16, R12, R7, 0x1, P1 ;  /* 0x000000070c107211 */ /* 0x000fe400008f0eff */
[----:B------:R-:W-:Y:S02]  /*08e0*/  LEA R12, P1, R13, UR12, 0x2 ;  /* 0x0000000c0d0c7c11 */ /* 0x000fe4000f8210ff */
[----:B------:R-:W-:-:S02]  /*08f0*/  LEA.HI.X R11, R17, UR15, R20, 0x2, P0 ;  /* 0x0000000f110b7c11 */ /* 0x000fc400080f1414 */
[----:B------:R-:W-:-:S03]  /*0900*/  LEA.HI.X R13, R13, UR13, R16, 0x2, P1 ;  /* 0x0000000d0d0d7c11 */ /* 0x000fc600088f1410 */
[----:B----4-:R0:W-:Y:S04]  /*0910*/  REDG.E.ADD.F32.FTZ.RN.STRONG.GPU desc[UR6][R10.64], R9 ;  /* 0x000000090a0079a6 */ /* 0x0101e8000c12f306 */
[----:B------:R-:W2:Y:S01]  /*0920*/  LDG.E R21, desc[UR6][R12.64] ;  /* 0x000000060c157981 */ /* 0x000ea2000c1e1900 */
[----:B------:R-:W-:Y:S01]  /*0930*/  UIADD3 UR9, UPT, UPT, UR5, 0x2, URZ ;  /* 0x0000000205097890 */ /* 0x000fe2000fffe0ff */
[----:B------:R-:W-:-:S05]  /*0940*/  IMAD R15, R19, UR8, RZ ;  /* 0x00000008130f7c24 */ /* 0x000fca000f8e02ff */
[----:B------:R-:W-:Y:S01]  /*0950*/  IMAD R14, R18, UR9, RZ ;  /* 0x00000009120e7c24 */ /* 0x000fe2000f8e02ff */
[----:B------:R-:W-:-:S04]  /*0960*/  IADD3 R22, P0, PT, R15, R6, RZ ;  /* 0x000000060f167210 */ /* 0x000fc80007f1e0ff */
[C---:B------:R-:W-:Y:S02]  /*0970*/  IADD3 R17, P1, PT, R14.reuse, R5, RZ ;  /* 0x000000050e117210 */ /* 0x040fe40007f3e0ff */
[----:B------:R-:W-:Y:S02]  /*0980*/  LEA.HI.X.SX32 R15, R15, R8, 0x1, P0 ;  /* 0x000000080f0f7211 */ /* 0x000fe400000f0eff */
[----:B------:R-:W-:Y:S02]  /*0990*/  LEA.HI.X.SX32 R20, R14, R7, 0x1, P1 ;  /* 0x000000070e147211 */ /* 0x000fe400008f0eff */
[C---:B------:R-:W-:Y:S02]  /*09a0*/  LEA R14, P0, R22.reuse, UR14, 0x2 ;  /* 0x0000000e160e7c11 */ /* 0x040fe4000f8010ff */
[----:B------:R-:W-:Y:S02]  /*09b0*/  LEA R16, P1, R17, UR12, 0x2 ;  /* 0x0000000c11107c11 */ /* 0x000fe4000f8210ff */
[----:B------:R-:W-:-:S02]  /*09c0*/  LEA.HI.X R15, R22, UR15, R15, 0x2, P0 ;  /* 0x0000000f160f7c11 */ /* 0x000fc400080f140f */
[----:B------:R-:W-:-:S03]  /*09d0*/  LEA.HI.X R17, R17, UR13, R20, 0x2, P1 ;  /* 0x0000000d11117c11 */ /* 0x000fc600088f1414 */
[----:B--2---:R1:W-:Y:S04]  /*09e0*/  REDG.E.ADD.F32.FTZ.RN.STRONG.GPU desc[UR6][R14.64], R21 ;  /* 0x000000150e0079a6 */ /* 0x0043e8000c12f306 */
[----:B------:R-:W2:Y:S01]  /*09f0*/  LDG.E R17, desc[UR6][R16.64] ;  /* 0x0000000610117981 */ /* 0x000ea2000c1e1900 */
[----:B------:R-:W-:Y:S01]  /*0a00*/  UIADD3 UR8, UPT, UPT, UR5, 0x3, URZ ;  /* 0x0000000305087890 */ /* 0x000fe2000fffe0ff */
[----:B0-----:R-:W-:-:S05]  /*0a10*/  IMAD R9, R19, UR9, RZ ;  /* 0x0000000913097c24 */ /* 0x001fca000f8e02ff */
        /* <DEDUP_REMOVED lines=9> */
[----:B--2---:R4:W-:Y:S04]  /*0ab0*/  REDG.E.ADD.F32.FTZ.RN.STRONG.GPU desc[UR6][R10.64], R17 ;  /* 0x000000110a0079a6 */ /* 0x0049e8000c12f306 */
[----:B------:R-:W2:Y:S01]  /*0ac0*/  LDG.E R13, desc[UR6][R12.64] ;  /* 0x000000060c0d7981 */ /* 0x000ea2000c1e1900 */
[----:B------:R-:W-:-:S05]  /*0ad0*/  IMAD R9, R19, UR8, RZ ;  /* 0x0000000813097c24 */ /* 0x000fca000f8e02ff */
[----:B-1----:R-:W-:-:S04]  /*0ae0*/  IADD3 R15, P0, PT, R9, R6, RZ ;  /* 0x00000006090f7210 */ /* 0x002fc80007f1e0ff */
[----:B------:R-:W-:Y:S02]  /*0af0*/  LEA.HI.X.SX32 R16, R9, R8, 0x1, P0 ;  /* 0x0000000809107211 */ /* 0x000fe400000f0eff */
[----:B------:R-:W-:-:S04]  /*0b00*/  LEA R14, P0, R15, UR14, 0x2 ;  /* 0x0000000e0f0e7c11 */ /* 0x000fc8000f8010ff */
[----:B------:R-:W-:Y:S01]  /*0b10*/  LEA.HI.X R15, R15, UR15, R16, 0x2, P0 ;  /* 0x0000000f0f0f7c11 */ /* 0x000fe200080f1410 */
[----:B------:R-:W-:-:S04]  /*0b20*/  UIADD3 UR5, UPT, UPT, UR5, 0x4, URZ ;  /* 0x0000000405057890 */ /* 0x000fc8000fffe0ff */
[----:B--2---:R4:W-:Y:S01]  /*0b30*/  REDG.E.ADD.F32.FTZ.RN.STRONG.GPU desc[UR6][R14.64], R13 ;  /* 0x0000000d0e0079a6 */ /* 0x0049e2000c12f306 */
[----:B------:R-:W-:-:S09]  /*0b40*/  UISETP.GE.AND UP1, UPT, UR5, UR10, UPT ;  /* 0x0000000a0500728c */ /* 0x000fd2000bf26270 */
[----:B------:R-:W-:Y:S05]  /*0b50*/  BRA.U !UP1, `(.L_x_49) ;  /* 0xfffffffd09287547 */ /* 0x000fea000b83ffff */
.L_x_48:
        /* <DEDUP_REMOVED lines=11> */
[----:B------:R-:W-:-:S05]  /*0c10*/  LEA.HI.X R13, R9, UR13, R10, 0x2, P0 ;  /* 0x0000000d090d7c11 */ /* 0x000fca00080f140a */
[----:B------:R2:W4:Y:S01]  /*0c20*/  LDG.E R9, desc[UR6][R12.64] ;  /* 0x000000060c097981 */ /* 0x000522000c1e1900 */
[----:B------:R-:W-:-:S06]  /*0c30*/  UIADD3 UR8, UPT, UPT, UR5, 0x1, URZ ;  /* 0x0000000105087890 */ /* 0x000fcc000fffe0ff */
[----:B------:R-:W-:Y:S02]  /*0c40*/  IMAD R10, R11, UR8, RZ ;  /* 0x000000080b0a7c24 */ /* 0x000fe4000f8e02ff */
[----:B---3--:R-:W-:-:S03]  /*0c50*/  IMAD R11, R18, UR5, RZ ;  /* 0x00000005120b7c24 */ /* 0x008fc6000f8e02ff */
[C---:B------:R-:W-:Y:S02]  /*0c60*/  IADD3 R14, P1, PT, R10.reuse, R5, RZ ;  /* 0x000000050a0e7210 */ /* 0x040fe40007f3e0ff */
[C---:B------:R-:W-:Y:S02]  /*0c70*/  IADD3 R16, P0, PT, R11.reuse, R6, RZ ;  /* 0x000000060b107210 */ /* 0x040fe40007f1e0ff */
[----:B------:R-:W-:Y:S02]  /*0c80*/  LEA.HI.X.SX32 R15, R10, R7, 0x1, P1 ;  /* 0x000000070a0f7211 */ /* 0x000fe400008f0eff */
[----:B------:R-:W-:Y:S02]  /*0c90*/  LEA.HI.X.SX32 R17, R11, R8, 0x1, P0 ;  /* 0x000000080b117211 */ /* 0x000fe400000f0eff */
[----:B------:R-:W-:Y:S02]  /*0ca0*/  LEA R10, P1, R14, UR12, 0x2 ;  /* 0x0000000c0e0a7c11 */ /* 0x000fe4000f8210ff */
[----:B--2---:R-:W-:-:S02]  /*0cb0*/  LEA R12, P0, R16, UR14, 0x2 ;  /* 0x0000000e100c7c11 */ /* 0x004fc4000f8010ff */
[----:B------:R-:W-:Y:S02]  /*0cc0*/  LEA.HI.X R11, R14, UR13, R15, 0x2, P1 ;  /* 0x0000000d0e0b7c11 */ /* 0x000fe400088f140f */
[----:B------:R-:W-:-:S05]  /*0cd0*/  LEA.HI.X R13, R16, UR15, R17, 0x2, P0 ;  /* 0x0000000f100d7c11 */ /* 0x000fca00080f1411 */
[----:B----4-:R0:W-:Y:S04]  /*0ce0*/  REDG.E.ADD.F32.FTZ.RN.STRONG.GPU desc[UR6][R12.64], R9 ;  /* 0x000000090c0079a6 */ /* 0x0101e8000c12f306 */
[----:B------:R-:W2:Y:S01]  /*0cf0*/  LDG.E R11, desc[UR6][R10.64] ;  /* 0x000000060a0b7981 */ /* 0x000ea2000c1e1900 */
[----:B------:R-:W-:-:S05]  /*0d00*/  IMAD R15, R18, UR8, RZ ;  /* 0x00000008120f7c24 */ /* 0x000fca000f8e02ff */
[----:B------:R-:W-:-:S04]  /*0d10*/  IADD3 R16, P0, PT, R15, R6, RZ ;  /* 0x000000060f107210 */ /* 0x000fc80007f1e0ff */
[----:B------:R-:W-:Y:S02]  /*0d20*/  LEA.HI.X.SX32 R15, R15, R8, 0x1, P0 ;  /* 0x000000080f0f7211 */ /* 0x000fe400000f0eff */
[----:B------:R-:W-:-:S04]  /*0d30*/  LEA R14, P0, R16, UR14, 0x2 ;  /* 0x0000000e100e7c11 */ /* 0x000fc8000f8010ff */
[----:B------:R-:W-:-:S05]  /*0d40*/  LEA.HI.X R15, R16, UR15, R15, 0x2, P0 ;  /* 0x0000000f100f7c11 */ /* 0x000fca00080f140f */
[----:B--2---:R0:W-:Y:S01]  /*0d50*/  REDG.E.ADD.F32.FTZ.RN.STRONG.GPU desc[UR6][R14.64], R11 ;  /* 0x0000000b0e0079a6 */ /* 0x0041e2000c12f306 */
[----:B------:R-:W-:Y:S02]  /*0d60*/  UIADD3 UR5, UPT, UPT, UR5, 0x2, URZ ;  /* 0x0000000205057890 */ /* 0x000fe4000fffe0ff */
[----:B------:R-:W-:-:S11]  /*0d70*/  UPLOP3.LUT UP0, UPT, UPT, UPT, UPT, 0x40, 0x4 ;  /* 0x000000000004789c */ /* 0x000fd60003f0e870 */
.L_x_50:
[----:B------:R-:W-:-:S09]  /*0d80*/  UISETP.LT.OR UP0, UPT, UR5, UR11, UP0 ;  /* 0x0000000b0500728c */ /* 0x000fd20008701670 */
[----:B------:R-:W-:Y:S05]  /*0d90*/  BRA.U !UP0, `(.L_x_47) ;  /* 0x0000000108407547 */ /* 0x000fea000b800000 */
[----:B----4-:R-:W1:Y:S01]  /*0da0*/  LDC R10, c[0x0][0x3bc] ;  /* 0x0000ef00ff0a7b82 */ /* 0x010e620000000800 */
[----:B------:R-:W2:Y:S01]  /*0db0*/  LDCU.64 UR8, c[0x0][0x3b0] ;  /* 0x00007600ff0877ac */ /* 0x000ea20008000a00 */
[----:B-1----:R-:W-:-:S05]  /*0dc0*/  IMAD R10, R10, UR5, RZ ;  /* 0x000000050a0a7c24 */ /* 0x002fca000f8e02ff */
[----:B------:R-:W-:-:S04]  /*0dd0*/  IADD3 R5, P0, PT, R10, R5, RZ ;  /* 0x000000050a057210 */ /* 0x000fc80007f1e0ff */
[----:B0-----:R-:W-:Y:S02]  /*0de0*/  LEA.HI.X.SX32 R12, R10, R7, 0x1, P0 ;  /* 0x000000070a0c7211 */ /* 0x001fe400000f0eff */
[----:B--2---:R-:W-:-:S04]  /*0df0*/  LEA R10, P0, R5, UR8, 0x2 ;  /* 0x00000008050a7c11 */ /* 0x004fc8000f8010ff */
[----:B------:R-:W-:Y:S01]  /*0e00*/  LEA.HI.X R11, R5, UR9, R12, 0x2, P0 ;  /* 0x00000009050b7c11 */ /* 0x000fe200080f140c */
[----:B------:R-:W0:Y:S01]  /*0e10*/  LDCU.64 UR8, c[0x0][0x388] ;  /* 0x00007100ff0877ac */ /* 0x000e220008000a00 */
[----:B------:R-:W1:Y:S04]  /*0e20*/  LDC R5, c[0x0][0x394] ;  /* 0x0000e500ff057b82 */ /* 0x000e680000000800 */
[----:B------:R-:W2:Y:S01]  /*0e30*/  LDG.E R11, desc[UR6][R10.64] ;  /* 0x000000060a0b7981 */ /* 0x000ea2000c1e1900 */
[----:B-1----:R-:W-:-:S05]  /*0e40*/  IMAD R5, R5, UR5, RZ ;  /* 0x0000000505057c24 */ /* 0x002fca000f8e02ff */
[----:B------:R-:W-:-:S04]  /*0e50*/  IADD3 R7, P0, PT, R5, R6, RZ ;  /* 0x0000000605077210 */ /* 0x000fc80007f1e0ff */
[----:B------:R-:W-:Y:S02]  /*0e60*/  LEA.HI.X.SX32 R8, R5, R8, 0x1, P0 ;  /* 0x0000000805087211 */ /* 0x000fe400000f0eff */
[----:B0-----:R-:W-:-:S04]  /*0e70*/  LEA R6, P0, R7, UR8, 0x2 ;  /* 0x0000000807067c11 */ /* 0x001fc8000f8010ff */
[----:B------:R-:W-:-:S05]  /*0e80*/  LEA.HI.X R7, R7, UR9, R8, 0x2, P0 ;  /* 0x0000000907077c11 */ /* 0x000fca00080f1408 */
[----:B--2---:R1:W-:Y:S04]  /*0e90*/  REDG.E.ADD.F32.FTZ.RN.STRONG.GPU desc[UR6][R6.64], R11 ;  /* 0x0000000b060079a6 */ /* 0x0043e8000c12f306 */
.L_x_47:
[----:B------:R-:W2:Y:S01]  /*0ea0*/  LDCU UR5, c[0x0][0x3a0] ;  /* 0x00007400ff0577ac */ /* 0x000ea20008000800 */
[----:B------:R-:W-:-:S04]  /*0eb0*/  UIADD3 UR4, UPT, UPT, UR4, 0x1, URZ ;  /* 0x0000000104047890 */ /* 0x000fc8000fffe0ff */
[----:B--2---:R-:W-:-:S09]  /*0ec0*/  UISETP.GE.AND UP0, UPT, UR4, UR5, UPT ;  /* 0x000000050400728c */ /* 0x004fd2000bf06270 */
[----:B------:R-:W-:Y:S05]  /*0ed0*/  BRA.U !UP0, `(.L_x_51) ;  /* 0xfffffff508f47547 */ /* 0x000fea000b83ffff */
[----:B------:R-:W-:Y:S05]  /*0ee0*/  EXIT ;  /* 0x000000000000794d */ /* 0x000fea0003800000 */
.L_x_44:
        /* <DEDUP_REMOVED lines=16> */
.L_x_56:
        /* <DEDUP_REMOVED lines=21> */
.L_x_54:
        /* <DEDUP_REMOVED lines=17> */
[----:B----4-:R0:W-:Y:S04]  /*1250*/  STG.E desc[UR6][R10.64], R9 ;  /* 0x000000090a007986 */ /* 0x0101e8000c101906 */
        /* <DEDUP_REMOVED lines=12> */
[----:B--2---:R1:W-:Y:S04]  /*1320*/  STG.E desc[UR6][R14.64], R21 ;  /* 0x000000150e007986 */ /* 0x0043e8000c101906 */
        /* <DEDUP_REMOVED lines=12> */
[----:B--2---:R4:W-:Y:S04]  /*13f0*/  STG.E desc[UR6][R10.64], R17 ;  /* 0x000000110a007986 */ /* 0x0049e8000c101906 */
[----:B------:R-:W2:Y:S01]  /*1400*/  LDG.E R13, desc[UR6][R12.64] ;  /* 0x000000060c0d7981 */ /* 0x000ea2000c1e1900 */
[----:B------:R-:W-:Y:S01]  /*1410*/  IMAD R9, R19, UR8, RZ ;  /* 0x0000000813097c24 */ /* 0x000fe2000f8e02ff */
[----:B------:R-:W-:-:S04]  /*1420*/  UIADD3 UR5, UPT, UPT, UR5, 0x4, URZ ;  /* 0x0000000405057890 */ /* 0x000fc8000fffe0ff */
[----:B-1----:R-:W-:Y:S01]  /*1430*/  IADD3 R15, P0, PT, R9, R6, RZ ;  /* 0x00000006090f7210 */ /* 0x002fe20007f1e0ff */
[----:B------:R-:W-:-:S03]  /*1440*/  UISETP.GE.AND UP1, UPT, UR5, UR11, UPT ;  /* 0x0000000b0500728c */ /* 0x000fc6000bf26270 */
[----:B------:R-:W-:Y:S02]  /*1450*/  LEA.HI.X.SX32 R16, R9, R8, 0x1, P0 ;  /* 0x0000000809107211 */ /* 0x000fe400000f0eff */
[----:B------:R-:W-:-:S04]  /*1460*/  LEA R14, P0, R15, UR14, 0x2 ;  /* 0x0000000e0f0e7c11 */ /* 0x000fc8000f8010ff */
[----:B------:R-:W-:-:S05]  /*1470*/  LEA.HI.X R15, R15, UR15, R16, 0x2, P0 ;  /* 0x0000000f0f0f7c11 */ /* 0x000fca00080f1410 */
[----:B--2---:R4:W-:Y:S01]  /*1480*/  STG.E desc[UR6][R14.64], R13 ;  /* 0x0000000d0e007986 */ /* 0x0049e2000c101906 */
[----:B------:R-:W-:Y:S05]  /*1490*/  BRA.U !UP1, `(.L_x_54) ;  /* 0xfffffffd09287547 */ /* 0x000fea000b83ffff */
.L_x_53:
        /* <DEDUP_REMOVED lines=24> */
[----:B----4-:R0:W-:Y:S04]  /*1620*/  STG.E desc[UR6][R12.64], R9 ;  /* 0x000000090c007986 */ /* 0x0101e8000c101906 */
[----:B------:R-:W2:Y:S01]  /*1630*/  LDG.E R11, desc[UR6][R10.64] ;  /* 0x000000060a0b7981 */ /* 0x000ea2000c1e1900 */
[----:B------:R-:W-:Y:S01]  /*1640*/  IMAD R15, R18, UR8, RZ ;  /* 0x00000008120f7c24 */ /* 0x000fe2000f8e02ff */
[----:B------:R-:W-:Y:S02]  /*1650*/  UIADD3 UR5, UPT, UPT, UR5, 0x2, URZ ;  /* 0x0000000205057890 */ /* 0x000fe4000fffe0ff */
[----:B------:R-:W-:Y:S02]  /*1660*/  UPLOP3.LUT UP0, UPT, UPT, UPT, UPT, 0x40, 0x4 ;  /* 0x000000000004789c */ /* 0x000fe40003f0e870 */
[----:B------:R-:W-:-:S04]  /*1670*/  IADD3 R16, P0, PT, R15, R6, RZ ;  /* 0x000000060f107210 */ /* 0x000fc80007f1e0ff */
[----:B------:R-:W-:Y:S02]  /*1680*/  LEA.HI.X.SX32 R15, R15, R8, 0x1, P0 ;  /* 0x000000080f0f7211 */ /* 0x000fe400000f0eff */
[----:B------:R-:W-:-:S04]  /*1690*/  LEA R14, P0, R16, UR14, 0x2 ;  /* 0x0000000e100e7c11 */ /* 0x000fc8000f8010ff */
[----:B------:R-:W-:-:S05]  /*16a0*/  LEA.HI.X R15, R16, UR15, R15, 0x2, P0 ;  /* 0x0000000f100f7c11 */ /* 0x000fca00080f140f */
[----:B--2---:R0:W-:Y:S04]  /*16b0*/  STG.E desc[UR6][R14.64], R11 ;  /* 0x0000000b0e007986 */ /* 0x0041e8000c101906 */
.L_x_55:
        /* <DEDUP_REMOVED lines=17> */
[----:B--2---:R1:W-:Y:S04]  /*17d0*/  STG.E desc[UR6][R6.64], R11 ;  /* 0x0000000b06007986 */ /* 0x0043e8000c101906 */
.L_x_52:
[----:B------:R-:W2:Y:S01]  /*17e0*/  LDCU UR5, c[0x0][0x3a0] ;  /* 0x00007400ff0577ac */ /* 0x000ea20008000800 */
[----:B------:R-:W-:-:S04]  /*17f0*/  UIADD3 UR4, UPT, UPT, UR4, 0x1, URZ ;  /* 0x0000000104047890 */ /* 0x000fc8000fffe0ff */
[----:B--2---:R-:W-:-:S09]  /*1800*/  UISETP.GE.AND UP0, UPT, UR4, UR5, UPT ;  /* 0x000000050400728c */ /* 0x004fd2000bf06270 */
[----:B------:R-:W-:Y:S05]  /*1810*/  BRA.U !UP0, `(.L_x_56) ;  /* 0xfffffff508f47547 */ /* 0x000fea000b83ffff */
[----:B------:R-:W-:Y:S05]  /*1820*/  EXIT ;  /* 0x000000000000794d */ /* 0x000fea0003800000 */
        .weak           $__internal_2_$__cuda_sm3x_div_rn_noftz_f32_slowpath
        .type           $__internal_2_$__cuda_sm3x_div_rn_noftz_f32_slowpath,@function
        .size           $__internal_2_$__cuda_sm3x_div_rn_noftz_f32_slowpath,(.L_x_134 - $__internal_2_$__cuda_sm3x_div_rn_noftz_f32_slowpath)
$__internal_2_$__cuda_sm3x_div_rn_noftz_f32_slowpath:
        /* <DEDUP_REMOVED lines=33> */
.L_x_57:
        /* <DEDUP_REMOVED lines=50> */
.L_x_63:
[----:B------:R-:W-:-:S04]  /*1d60*/  LOP3.LUT R0, R0, 0x80000000, RZ, 0xc0, !PT ;  /* 0x8000000000007812 */ /* 0x000fc800078ec0ff */
[----:B------:R-:W-:Y:S01]  /*1d70*/  LOP3.LUT R0, R0, 0x7f800000, RZ, 0xfc, !PT ;  /* 0x7f80000000007812 */ /* 0x000fe200078efcff */
[----:B------:R-:W-:Y:S06]  /*1d80*/  BRA `(.L_x_64) ;  /* 0x0000000000287947 */ /* 0x000fec0003800000 */
.L_x_62:
[----:B------:R-:W-:Y:S01]  /*1d90*/  IMAD R0, R8, 0x800000, R0 ;  /* 0x0080000008007824 */ /* 0x000fe200078e0200 */
[----:B------:R-:W-:Y:S06]  /*1da0*/  BRA `(.L_x_64) ;  /* 0x0000000000207947 */ /* 0x000fec0003800000 */
.L_x_61:
[----:B------:R-:W-:-:S04]  /*1db0*/  LOP3.LUT R0, R3, 0x80000000, R0, 0x48, !PT ;  /* 0x8000000003007812 */ /* 0x000fc800078e4800 */
[----:B------:R-:W-:Y:S01]  /*1dc0*/  LOP3.LUT R0, R0, 0x7f800000, RZ, 0xfc, !PT ;  /* 0x7f80000000007812 */ /* 0x000fe200078efcff */
[----:B------:R-:W-:Y:S06]  /*1dd0*/  BRA `(.L_x_64) ;  /* 0x0000000000147947 */ /* 0x000fec0003800000 */
.L_x_60:
[----:B------:R-:W-:Y:S01]  /*1de0*/  LOP3.LUT R0, R3, 0x80000000, R0, 0x48, !PT ;  /* 0x8000000003007812 */ /* 0x000fe200078e4800 */
[----:B------:R-:W-:Y:S06]  /*1df0*/  BRA `(.L_x_64) ;  /* 0x00000000000c7947 */ /* 0x000fec0003800000 */
.L_x_59:
[----:B------:R-:W0:Y:S01]  /*1e00*/  MUFU.RSQ R0, -QNAN ;  /* 0xffc0000000007908 */ /* 0x000e220000001400 */
[----:B------:R-:W-:Y:S05]  /*1e10*/  BRA `(.L_x_64) ;  /* 0x0000000000047947 */ /* 0x000fea0003800000 */
.L_x_58:
[----:B------:R-:W-:-:S07]  /*1e20*/  FADD.FTZ R0, R0, R3 ;  /* 0x0000000300007221 */ /* 0x000fce0000010000 */
.L_x_64:
[----:B------:R-:W-:-:S04]  /*1e30*/  IMAD.MOV.U32 R7, RZ, RZ, 0x0 ;  /* 0x00000000ff077424 */ /* 0x000fc800078e00ff */
[----:B0-----:R-:W-:Y:S05]  /*1e40*/  RET.REL.NODEC R6 `(_Z35nearest_neighbor_4d_kernel_backwardIffEvi15THCDeviceTensorIT_Li4Ei16DefaultPtrTraitsES3_) ;  /* 0xffffffe0066c7950 */ /* 0x001fea0003c3ffff */
.L_x_65:
        /* <DEDUP_REMOVED lines=11> */
.L_x_134:


//--------------------- .text._Z26nearest_neighbor_4d_kernelIffEvi15THCDeviceTensorIT_Li4Ei16DefaultPtrTraitsES3_ --------------------------
	.section	.text._Z26nearest_neighbor_4d_kernelIffEvi15THCDeviceTensorIT_Li4Ei16DefaultPtrTraitsES3_,"ax",@progbits
	.align	128
        .global         _Z26nearest_neighbor_4d_kernelIffEvi15THCDeviceTensorIT_Li4Ei16DefaultPtrTraitsES3_
        .type           _Z26nearest_neighbor_4d_kernelIffEvi15THCDeviceTensorIT_Li4Ei16DefaultPtrTraitsES3_,@function
        .size           _Z26nearest_neighbor_4d_kernelIffEvi15THCDeviceTensorIT_Li4Ei16DefaultPtrTraitsES3_,(.L_x_135 - _Z26nearest_neighbor_4d_kernelIffEvi15THCDeviceTensorIT_Li4Ei16DefaultPtrTraitsES3_)
        .other          _Z26nearest_neighbor_4d_kernelIffEvi15THCDeviceTensorIT_Li4Ei16DefaultPtrTraitsES3_,@"STO_CUDA_ENTRY STV_DEFAULT"
_Z26nearest_neighbor_4d_kernelIffEvi15THCDeviceTensorIT_Li4Ei16DefaultPtrTraitsES3_:
.text._Z26nearest_neighbor_4d_kernelIffEvi15THCDeviceTensorIT_Li4Ei16DefaultPtrTraitsES3_:
        /* <DEDUP_REMOVED lines=57> */
[----:B------:R-:W-:Y:S05]  /*0390*/  CALL.REL.NOINC `($__internal_3_$__cuda_sm3x_div_rn_noftz_f32_slowpath) ;  /* 0x0000001400247944 */ /* 0x000fea0003c00000 */
[----:B------:R-:W-:-:S07]  /*03a0*/  IMAD.MOV.U32 R5, RZ, RZ, R0 ;  /* 0x000000ffff057224 */ /* 0x000fce00078e0000 */
.L_x_67:
        /* <DEDUP_REMOVED lines=13> */
[----:B------:R-:W-:Y:S05]  /*0480*/  CALL.REL.NOINC `($__internal_3_$__cuda_sm3x_div_rn_noftz_f32_slowpath) ;  /* 0x0000001000e87944 */ /* 0x000fea0003c00000 */
[----:B------:R-:W-:-:S07]  /*0490*/  IMAD.MOV.U32 R6, RZ, RZ, R0 ;  /* 0x000000ffff067224 */ /* 0x000fce00078e0000 */
.L_x_68:
        /* <DEDUP_REMOVED lines=33> */
.L_x_73:
        /* <DEDUP_REMOVED lines=21> */
.L_x_71:
        /* <DEDUP_REMOVED lines=54> */
.L_x_70:
        /* <DEDUP_REMOVED lines=34> */
.L_x_72:
        /* <DEDUP_REMOVED lines=18> */
.L_x_69:
[----:B------:R-:W2:Y:S01]  /*0ea0*/  LDCU UR5, c[0x0][0x3a0] ;  /* 0x00007400ff0577ac */ /* 0x000ea20008000800 */
[----:B------:R-:W-:-:S04]  /*0eb0*/  UIADD3 UR4, UPT, UPT, UR4, 0x1, URZ ;  /* 0x0000000104047890 */ /* 0x000fc8000fffe0ff */
[----:B--2---:R-:W-:-:S09]  /*0ec0*/  UISETP.GE.AND UP0, UPT, UR4, UR5, UPT ;  /* 0x000000050400728c */ /* 0x004fd2000bf06270 */
[----:B------:R-:W-:Y:S05]  /*0ed0*/  BRA.U !UP0, `(.L_x_73) ;  /* 0xfffffff508f47547 */ /* 0x000fea000b83ffff */
[----:B------:R-:W-:Y:S05]  /*0ee0*/  EXIT ;  /* 0x000000000000794d */ /* 0x000fea0003800000 */
.L_x_66:
        /* <DEDUP_REMOVED lines=16> */
.L_x_78:
        /* <DEDUP_REMOVED lines=21> */
.L_x_76:
        /* <DEDUP_REMOVED lines=54> */
.L_x_75:
        /* <DEDUP_REMOVED lines=34> */
.L_x_77:
        /* <DEDUP_REMOVED lines=18> */
.L_x_74:
[----:B------:R-:W2:Y:S01]  /*17e0*/  LDCU UR5, c[0x0][0x3a0] ;  /* 0x00007400ff0577ac */ /* 0x000ea20008000800 */
[----:B------:R-:W-:-:S04]  /*17f0*/  UIADD3 UR4, UPT, UPT, UR4, 0x1, URZ ;  /* 0x0000000104047890 */ /* 0x000fc8000fffe0ff */
[----:B--2---:R-:W-:-:S09]  /*1800*/  UISETP.GE.AND UP0, UPT, UR4, UR5, UPT ;  /* 0x000000050400728c */ /* 0x004fd2000bf06270 */
[----:B------:R-:W-:Y:S05]  /*1810*/  BRA.U !UP0, `(.L_x_78) ;  /* 0xfffffff508f47547 */ /* 0x000fea000b83ffff */
[----:B------:R-:W-:Y:S05]  /*1820*/  EXIT ;  /* 0x000000000000794d */ /* 0x000fea0003800000 */
        .weak           $__internal_3_$__cuda_sm3x_div_rn_noftz_f32_slowpath
        .type           $__internal_3_$__cuda_sm3x_div_rn_noftz_f32_slowpath,@function
        .size           $__internal_3_$__cuda_sm3x_div_rn_noftz_f32_slowpath,(.L_x_135 - $__internal_3_$__cuda_sm3x_div_rn_noftz_f32_slowpath)
$__internal_3_$__cuda_sm3x_div_rn_noftz_f32_slowpath:
        /* <DEDUP_REMOVED lines=33> */
.L_x_79:
        /* <DEDUP_REMOVED lines=50> */
.L_x_85:
[----:B------:R-:W-:-:S04]  /*1d60*/  LOP3.LUT R0, R0, 0x80000000, RZ, 0xc0, !PT ;  /* 0x8000000000007812 */ /* 0x000fc800078ec0ff */
[----:B------:R-:W-:Y:S01]  /*1d70*/  LOP3.LUT R0, R0, 0x7f800000, RZ, 0xfc, !PT ;  /* 0x7f80000000007812 */ /* 0x000fe200078efcff */
[----:B------:R-:W-:Y:S06]  /*1d80*/  BRA `(.L_x_86) ;  /* 0x0000000000287947 */ /* 0x000fec0003800000 */
.L_x_84:
[----:B------:R-:W-:Y:S01]  /*1d90*/  IMAD R0, R8, 0x800000, R0 ;  /* 0x0080000008007824 */ /* 0x000fe200078e0200 */
[----:B------:R-:W-:Y:S06]  /*1da0*/  BRA `(.L_x_86) ;  /* 0x0000000000207947 */ /* 0x000fec0003800000 */
.L_x_83:
[----:B------:R-:W-:-:S04]  /*1db0*/  LOP3.LUT R0, R3, 0x80000000, R0, 0x48, !PT ;  /* 0x8000000003007812 */ /* 0x000fc800078e4800 */
[----:B------:R-:W-:Y:S01]  /*1dc0*/  LOP3.LUT R0, R0, 0x7f800000, RZ, 0xfc, !PT ;  /* 0x7f80000000007812 */ /* 0x000fe200078efcff */
[----:B------:R-:W-:Y:S06]  /*1dd0*/  BRA `(.L_x_86) ;  /* 0x0000000000147947 */ /* 0x000fec0003800000 */
.L_x_82:
[----:B------:R-:W-:Y:S01]  /*1de0*/  LOP3.LUT R0, R3, 0x80000000, R0, 0x48, !PT ;  /* 0x8000000003007812 */ /* 0x000fe200078e4800 */
[----:B------:R-:W-:Y:S06]  /*1df0*/  BRA `(.L_x_86) ;  /* 0x00000000000c7947 */ /* 0x000fec0003800000 */
.L_x_81:
[----:B------:R-:W0:Y:S01]  /*1e00*/  MUFU.RSQ R0, -QNAN ;  /* 0xffc0000000007908 */ /* 0x000e220000001400 */
[----:B------:R-:W-:Y:S05]  /*1e10*/  BRA `(.L_x_86) ;  /* 0x0000000000047947 */ /* 0x000fea0003800000 */
.L_x_80:
[----:B------:R-:W-:-:S07]  /*1e20*/  FADD.FTZ R0, R0, R3 ;  /* 0x0000000300007221 */ /* 0x000fce0000010000 */
.L_x_86:
[----:B------:R-:W-:-:S04]  /*1e30*/  IMAD.MOV.U32 R7, RZ, RZ, 0x0 ;  /* 0x00000000ff077424 */ /* 0x000fc800078e00ff */
[----:B0-----:R-:W-:Y:S05]  /*1e40*/  RET.REL.NODEC R6 `(_Z26nearest_neighbor_4d_kernelIffEvi15THCDeviceTensorIT_Li4Ei16DefaultPtrTraitsES3_) ;  /* 0xffffffe0066c7950 */ /* 0x001fea0003c3ffff */
.L_x_87:
        /* <DEDUP_REMOVED lines=11> */
.L_x_135:


//--------------------- .text._Z35nearest_neighbor_4d_kernel_backwardIN3c104HalfEfEvi15THCDeviceTensorIT_Li4Ei16DefaultPtrTraitsES5_ --------------------------
	.section	.text._Z35nearest_neighbor_4d_kernel_backwardIN3c104HalfEfEvi15THCDeviceTensorIT_Li4Ei16DefaultPtrTraitsES5_,"ax",@progbits
	.align	128
        .global         _Z35nearest_neighbor_4d_kernel_backwardIN3c104HalfEfEvi15THCDeviceTensorIT_Li4Ei16DefaultPtrTraitsES5_
        .type           _Z35nearest_neighbor_4d_kernel_backwardIN3c104HalfEfEvi15THCDeviceTensorIT_Li4Ei16DefaultPtrTraitsES5_,@function
        .size           _Z35nearest_neighbor_4d_kernel_backwardIN3c104HalfEfEvi15THCDeviceTensorIT_Li4Ei16DefaultPtrTraitsES5_,(.L_x_136 - _Z35nearest_neighbor_4d_kernel_backwardIN3c104HalfEfEvi15THCDeviceTensorIT_Li4Ei16DefaultPtrTraitsES5_)
        .other          _Z35nearest_neighbor_4d_kernel_backwardIN3c104HalfEfEvi15THCDeviceTensorIT_Li4Ei16DefaultPtrTraitsES5_,@"STO_CUDA_ENTRY STV_DEFAULT"
_Z35nearest_neighbor_4d_kernel_backwardIN3c104HalfEfEvi15THCDeviceTensorIT_Li4Ei16DefaultPtrTraitsES5_:
.text._Z35nearest_neighbor_4d_kernel_backwardIN3c104HalfEfEvi15THCDeviceTensorIT_Li4Ei16DefaultPtrTraitsES5_:
        /* <DEDUP_REMOVED lines=57> */
[----:B------:R-:W-:Y:S05]  /*0390*/  CALL.REL.NOINC `($__internal_4_$__cuda_sm3x_div_rn_noftz_f32_slowpath) ;  /* 0x0000001000007944 */ /* 0x000fea0003c00000 */
[----:B------:R-:W-:-:S07]  /*03a0*/  IMAD.MOV.U32 R5, RZ, RZ, R0 ;  /* 0x000000ffff057224 */ /* 0x000fce00078e0000 */
.L_x_89:
        /* <DEDUP_REMOVED lines=13> */
[----:B------:R-:W-:Y:S05]  /*0480*/  CALL.REL.NOINC `($__internal_4_$__cuda_sm3x_div_rn_noftz_f32_slowpath) ;  /* 0x0000000c00c47944 */ /* 0x000fea0003c00000 */
[----:B------:R-:W-:-:S07]  /*0490*/  IMAD.MOV.U32 R6, RZ, RZ, R0 ;  /* 0x000000ffff067224 */ /* 0x000fce00078e0000 */
.L_x_90:
        /* <DEDUP_REMOVED lines=22> */
[----:B0-----:R-:W-:-:S02]  /*0600*/  IMAD R8, R7, UR8, RZ ;  /* 0x0000000807087c24 */ /* 0x001fc4000f8e02ff */
[----:B-1----:R-:W-:Y:S01]  /*0610*/  IMAD R4, R4, UR4, RZ ;  /* 0x0000000404047c24 */ /* 0x002fe2000f8e02ff */
[----:B------:R-:W-:Y:S01]  /*0620*/  UMOV UR4, URZ ;  /* 0x000000ff00047c82 */ /* 0x000fe20008000000 */
[----:B--2---:R-:W-:Y:S02]  /*0630*/  IMAD R5, R0, UR9, RZ ;  /* 0x0000000900057c24 */ /* 0x004fe4000f8e02ff */
[----:B------:R-:W-:-:S03]  /*0640*/  IMAD R3, R2, UR5, RZ ;  /* 0x0000000502037c24 */ /* 0x000fc6000f8e02ff */
[----:B------:R-:W-:Y:S02]  /*0650*/  IADD3 R6, P1, PT, R8, R5, RZ ;  /* 0x0000000508067210 */ /* 0x000fe40007f3e0ff */
[C---:B------:R-:W-:Y:S02]  /*0660*/  IADD3 R0, P0, PT, R4.reuse, R3, RZ ;  /* 0x0000000304007210 */ /* 0x040fe40007f1e0ff */
[----:B------:R-:W-:Y:S02]  /*0670*/  SHF.R.S32.HI R7, RZ, 0x1f, R3 ;  /* 0x0000001fff077819 */ /* 0x000fe40000011403 */
[----:B------:R-:W-:Y:S02]  /*0680*/  SHF.R.S32.HI R5, RZ, 0x1f, R5 ;  /* 0x0000001fff057819 */ /* 0x000fe40000011405 */
[----:B------:R-:W-:Y:S02]  /*0690*/  LEA.HI.X.SX32 R7, R4, R7, 0x1, P0 ;  /* 0x0000000704077211 */ /* 0x000fe400000f0eff */
[----:B------:R-:W-:-:S07]  /*06a0*/  LEA.HI.X.SX32 R8, R8, R5, 0x1, P1 ;  /* 0x0000000508087211 */ /* 0x000fce00008f0eff */
.L_x_95:
[----:B------:R-:W0:Y:S02]  /*06b0*/  LDCU UR5, c[0x0][0x3a4] ;  /* 0x00007480ff0577ac */ /* 0x000e240008000800 */
[----:B0-----:R-:W-:-:S09]  /*06c0*/  UISETP.GE.AND UP0, UPT, UR5, 0x1, UPT ;  /* 0x000000010500788c */ /* 0x001fd2000bf06270 */
[----:B------:R-:W-:Y:S05]  /*06d0*/  BRA.U !UP0, `(.L_x_91) ;  /* 0x0000000108cc7547 */ /* 0x000fea000b800000 */
[----:B------:R-:W0:Y:S01]  /*06e0*/  LDC R11, c[0x0][0x3b8] ;  /* 0x0000ee00ff0b7b82 */ /* 0x000e220000000800 */
[----:B------:R-:W-:-:S07]  /*06f0*/  UMOV UR5, URZ ;  /* 0x000000ff00057c82 */ /* 0x000fce0008000000 */
[----:B------:R-:W1:Y:S01]  /*0700*/  LDC R3, c[0x0][0x390] ;  /* 0x0000e400ff037b82 */ /* 0x000e620000000800 */
[----:B0-----:R-:W-:-:S05]  /*0710*/  IMAD R11, R11, UR4, RZ ;  /* 0x000000040b0b7c24 */ /* 0x001fca000f8e02ff */
[----:B------:R-:W-:Y:S01]  /*0720*/  IADD3 R9, P0, PT, R11, R0, RZ ;  /* 0x000000000b097210 */ /* 0x000fe20007f1e0ff */
[----:B-1----:R-:W-:-:S03]  /*0730*/  IMAD R3, R3, UR4, RZ ;  /* 0x0000000403037c24 */ /* 0x002fc6000f8e02ff */
[----:B------:R-:W-:Y:S02]  /*0740*/  LEA.HI.X.SX32 R11, R11, R7, 0x1, P0 ;  /* 0x000000070b0b7211 */ /* 0x000fe400000f0eff */
[----:B------:R-:W-:-:S04]  /*0750*/  IADD3 R10, P1, PT, R3, R6, RZ ;  /* 0x00000006030a7210 */ /* 0x000fc80007f3e0ff */
[----:B------:R-:W-:-:S09]  /*0760*/  LEA.HI.X.SX32 R12, R3, R8, 0x1, P1 ;  /* 0x00000008030c7211 */ /* 0x000fd200008f0eff */
.L_x_94:
[----:B------:R-:W0:Y:S01]  /*0770*/  LDC R5, c[0x0][0x394] ;  /* 0x0000e500ff057b82 */ /* 0x000e220000000800 */
[----:B------:R-:W1:Y:S07]  /*0780*/  LDCU.64 UR8, c[0x0][0x3b0] ;  /* 0x00007600ff0877ac */ /* 0x000e6e0008000a00 */
[----:B------:R-:W2:Y:S08]  /*0790*/  LDC R4, c[0x0][0x3bc] ;  /* 0x0000ef00ff047b82 */ /* 0x000eb00000000800 */
[----:B------:R-:W3:Y:S01]  /*07a0*/  LDC.64 R2, c[0x0][0x388] ;  /* 0x0000e200ff027b82 */ /* 0x000ee20000000a00 */
[----:B0-----:R-:W-:-:S05]  /*07b0*/  IMAD R5, R5, UR5, RZ ;  /* 0x0000000505057c24 */ /* 0x001fca000f8e02ff */
[----:B------:R-:W-:Y:S01]  /*07c0*/  IADD3 R16, P1, PT, R5, R10, RZ ;  /* 0x0000000a05107210 */ /* 0x000fe20007f3e0ff */
[----:B--2---:R-:W-:-:S03]  /*07d0*/  IMAD R4, R4, UR5, RZ ;  /* 0x0000000504047c24 */ /* 0x004fc6000f8e02ff */
[----:B------:R-:W-:Y:S01]  /*07e0*/  LEA.HI.X.SX32 R17, R5, R12, 0x1, P1 ;  /* 0x0000000c05117211 */ /* 0x000fe200008f0eff */
[----:B------:R-:W-:Y:S01]  /*07f0*/  IMAD.SHL.U32 R13, R16, 0x2, RZ ;  /* 0x00000002100d7824 */ /* 0x000fe200078e00ff */
[----:B------:R-:W-:-:S04]  /*0800*/  IADD3 R15, P0, PT, R4, R9, RZ ;  /* 0x00000009040f7210 */ /* 0x000fc80007f1e0ff */
[----:B------:R-:W-:Y:S01]  /*0810*/  LEA.HI.X.SX32 R18, R4, R11, 0x1, P0 ;  /* 0x0000000b04127211 */ /* 0x000fe200000f0eff */
[----:B---3--:R-:W-:Y:S01]  /*0820*/  IMAD.IADD R4, R13, 0x1, R2 ;  /* 0x000000010d047824 */ /* 0x008fe200078e0202 */
[C---:B-1----:R-:W-:Y:S01]  /*0830*/  LEA R14, P0, R15.reuse, UR8, 0x1 ;  /* 0x000000080f0e7c11 */ /* 0x042fe2000f8008ff */
[----:B------:R-:W0:Y:S03]  /*0840*/  LDCU UR8, c[0x0][0x3a4] ;  /* 0x00007480ff0877ac */ /* 0x000e260008000800 */
[----:B------:R-:W-:Y:S02]  /*0850*/  LOP3.LUT R5, R4, 0x2, RZ, 0xc0, !PT ;  /* 0x0000000204057812 */ /* 0x000fe400078ec0ff */
[----:B------:R-:W-:Y:S02]  /*0860*/  LEA.HI.X R15, R15, UR9, R18, 0x1, P0 ;  /* 0x000000090f0f7c11 */ /* 0x000fe400080f0c12 */
[----:B------:R-:W-:-:S02]  /*0870*/  SHF.L.U64.HI R4, R16, 0x1, R17 ;  /* 0x0000000110047819 */ /* 0x000fc40000010211 */
[----:B------:R-:W-:Y:S01]  /*0880*/  IADD3 R2, P0, P1, -R5, R2, R13 ;  /* 0x0000000205027210 */ /* 0x000fe2000791e10d */
[----:B------:R-:W2:Y:S03]  /*0890*/  LDG.E.U16 R14, desc[UR6][R14.64] ;  /* 0x000000060e0e7981 */ /* 0x000ea6000c1e1500 */
[----:B------:R-:W-:-:S05]  /*08a0*/  IADD3.X R3, PT, PT, R3, -0x1, R4, P0, P1 ;  /* 0xffffffff03037810 */ /* 0x000fca00007e2404 */
[----:B------:R1:W5:Y:S01]  /*08b0*/  LDG.E R4, desc[UR6][R2.64] ;  /* 0x0000000602047981 */ /* 0x000362000c1e1900 */
[----:B------:R-:W-:Y:S01]  /*08c0*/  ISETP.NE.U32.AND P0, PT, R5, RZ, PT ;  /* 0x000000ff0500720c */ /* 0x000fe20003f05070 */
[----:B------:R-:W-:Y:S01]  /*08d0*/  BSSY.RECONVERGENT B0, `(.L_x_92) ;  /* 0x0000012000007945 */ /* 0x000fe20003800200 */
[----:B------:R-:W-:Y:S02]  /*08e0*/  UIADD3 UR5, UPT, UPT, UR5, 0x1, URZ ;  /* 0x0000000105057890 */ /* 0x000fe4000fffe0ff */
[----:B------:R-:W-:Y:S02]  /*08f0*/  ISETP.NE.AND.EX P0, PT, RZ, RZ, PT, P0 ;  /* 0x000000ffff00720c */ /* 0x000fe40003f05300 */
[----:B0-----:R-:W-:Y:S01]  /*0900*/  UISETP.GE.AND UP0, UPT, UR5, UR8, UPT ;  /* 0x000000080500728c */ /* 0x001fe2000bf06270 */
[----:B-12---:R-:W-:-:S10]  /*0910*/  HADD2.F32 R18, -RZ, R14.H0_H0 ;  /* 0x2000000eff127230 */ /* 0x006fd40000004100 */
.L_x_93:
[----:B-----5:R-:W-:Y:S02]  /*0920*/  SHF.R.U32.HI R5, RZ, 0x10, R4 ;  /* 0x00000010ff057819 */ /* 0x020fe40000011604 */
[C---:B------:R-:W-:Y:S02]  /*0930*/  LOP3.LUT R14, R4.reuse, 0xffff, RZ, 0xc0, !PT ;  /* 0x0000ffff040e7812 */ /* 0x040fe400078ec0ff */
[C---:B------:R-:W-:Y:S02]  /*0940*/  SEL R5, R4.reuse, R5, !P0 ;  /* 0x0000000504057207 */ /* 0x040fe40004000000 */
[----:B------:R-:W-:-:S03]  /*0950*/  LOP3.LUT R16, R4, 0xffff0000, RZ, 0xc0, !PT ;  /* 0xffff000004107812 */ /* 0x000fc600078ec0ff */
[----:B------:R-:W-:-:S05]  /*0960*/  HADD2.F32 R5, -RZ, R5.H0_H0 ;  /* 0x20000005ff057230 */ /* 0x000fca0000004100 */
[----:B------:R-:W-:-:S06]  /*0970*/  FADD R13, R5, R18 ;  /* 0x00000012050d7221 */ /* 0x000fcc0000000000 */
[----:B------:R-:W0:Y:S02]  /*0980*/  F2F.F16.F32 R13, R13 ;  /* 0x0000000d000d7304 */ /* 0x000e240000200800 */
[C---:B0-----:R-:W-:Y:S01]  /*0990*/  IMAD R5, R13.reuse, 0x10000, R14 ;  /* 0x000100000d057824 */ /* 0x041fe200078e020e */
[----:B------:R-:W-:-:S06]  /*09a0*/  @!P0 LOP3.LUT R5, R13, R16, RZ, 0xfc, !PT ;  /* 0x000000100d058212 */ /* 0x000fcc00078efcff */
[----:B------:R-:W2:Y:S02]  /*09b0*/  ATOMG.E.CAS.STRONG.GPU PT, R5, [R2], R4, R5 ;  /* 0x00000004020573a9 */ /* 0x000ea400001ee105 */
[----:B--2---:R-:W-:Y:S01]  /*09c0*/  ISETP.NE.AND P1, PT, R4, R5, PT ;  /* 0x000000050400720c */ /* 0x004fe20003f25270 */
[----:B------:R-:W-:-:S12]  /*09d0*/  IMAD.MOV.U32 R4, RZ, RZ, R5 ;  /* 0x000000ffff047224 */ /* 0x000fd800078e0005 */
[----:B------:R-:W-:Y:S05]  /*09e0*/  @P1 BRA `(.L_x_93) ;  /* 0xfffffffc00cc1947 */ /* 0x000fea000383ffff */
[----:B------:R-:W-:Y:S05]  /*09f0*/  BSYNC.RECONVERGENT B0 ;  /* 0x0000000000007941 */ /* 0x000fea0003800200 */
.L_x_92:
[----:B------:R-:W-:Y:S05]  /*0a00*/  BRA.U !UP0, `(.L_x_94) ;  /* 0xfffffffd08587547 */ /* 0x000fea000b83ffff */
.L_x_91:
[----:B------:R-:W0:Y:S01]  /*0a10*/  LDCU UR5, c[0x0][0x3a0] ;  /* 0x00007400ff0577ac */ /* 0x000e220008000800 */
[----:B------:R-:W-:-:S04]  /*0a20*/  UIADD3 UR4, UPT, UPT, UR4, 0x1, URZ ;  /* 0x0000000104047890 */ /* 0x000fc8000fffe0ff */
[----:B0-----:R-:W-:-:S09]  /*0a30*/  UISETP.GE.AND UP0, UPT, UR4, UR5, UPT ;  /* 0x000000050400728c */ /* 0x001fd2000bf06270 */
[----:B------:R-:W-:Y:S05]  /*0a40*/  BRA.U !UP0, `(.L_x_95) ;  /* 0xfffffffd08187547 */ /* 0x000fea000b83ffff */
[----:B------:R-:W-:Y:S05]  /*0a50*/  EXIT ;  /* 0x000000000000794d */ /* 0x000fea0003800000 */
.L_x_88:
        /* <DEDUP_REMOVED lines=16> */
.L_x_100:
        /* <DEDUP_REMOVED lines=21> */
.L_x_98:
[----:B0---4-:R-:W-:-:S05]  /*0cb0*/  IMAD R10, R18, UR5, RZ ;  /* 0x00000005120a7c24 */ /* 0x011fca000f8e02ff */
[----:B------:R-:W-:-:S04]  /*0cc0*/  IADD3 R9, P0, PT, R10, R5, RZ ;  /* 0x000000050a097210 */ /* 0x000fc80007f1e0ff */
[----:B------:R-:W-:Y:S02]  /*0cd0*/  LEA.HI.X.SX32 R10, R10, R7, 0x1, P0 ;  /* 0x000000070a0a7211 */ /* 0x000fe400000f0eff */
[----:B-1----:R-:W-:-:S04]  /*0ce0*/  LEA R14, P0, R9, UR12, 0x1 ;  /* 0x0000000c090e7c11 */ /* 0x002fc8000f8008ff */
[----:B------:R-:W-:-:S05]  /*0cf0*/  LEA.HI.X R15, R9, UR13, R10, 0x1, P0 ;  /* 0x0000000d090f7c11 */ /* 0x000fca00080f0c0a */
[----:B------:R-:W4:Y:S01]  /*0d00*/  LDG.E.U16 R9, desc[UR6][R14.64] ;  /* 0x000000060e097981 */ /* 0x000f22000c1e1500 */
        /* <DEDUP_REMOVED lines=11> */
[----:B----4-:R0:W-:Y:S04]  /*0dc0*/  STG.E.U16 desc[UR6][R10.64], R9 ;  /* 0x000000090a007986 */ /* 0x0101e8000c101506 */
[----:B------:R-:W2:Y:S01]  /*0dd0*/  LDG.E.U16 R21, desc[UR6][R12.64] ;  /* 0x000000060c157981 */ /* 0x000ea2000c1e1500 */
        /* <DEDUP_REMOVED lines=11> */
[----:B--2---:R1:W-:Y:S04]  /*0e90*/  STG.E.U16 desc[UR6][R14.64], R21 ;  /* 0x000000150e007986 */ /* 0x0043e8000c101506 */
[----:B------:R-:W2:Y:S01]  /*0ea0*/  LDG.E.U16 R17, desc[UR6][R16.64] ;  /* 0x0000000610117981 */ /* 0x000ea2000c1e1500 */
        /* <DEDUP_REMOVED lines=11> */
[----:B--2---:R4:W-:Y:S04]  /*0f60*/  STG.E.U16 desc[UR6][R10.64], R17 ;  /* 0x000000110a007986 */ /* 0x0049e8000c101506 */
[----:B------:R-:W2:Y:S01]  /*0f70*/  LDG.E.U16 R13, desc[UR6][R12.64] ;  /* 0x000000060c0d7981 */ /* 0x000ea2000c1e1500 */
[----:B------:R-:W-:Y:S01]  /*0f80*/  IMAD R9, R19, UR8, RZ ;  /* 0x0000000813097c24 */ /* 0x000fe2000f8e02ff */
[----:B------:R-:W-:-:S04]  /*0f90*/  UIADD3 UR5, UPT, UPT, UR5, 0x4, URZ ;  /* 0x0000000405057890 */ /* 0x000fc8000fffe0ff */
[----:B-1----:R-:W-:Y:S01]  /*0fa0*/  IADD3 R15, P0, PT, R9, R6, RZ ;  /* 0x00000006090f7210 */ /* 0x002fe20007f1e0ff */
[----:B------:R-:W-:-:S03]  /*0fb0*/  UISETP.GE.AND UP1, UPT, UR5, UR10, UPT ;  /* 0x0000000a0500728c */ /* 0x000fc6000bf26270 */
[----:B------:R-:W-:Y:S02]  /*0fc0*/  LEA.HI.X.SX32 R16, R9, R8, 0x1, P0 ;  /* 0x0000000809107211 */ /* 0x000fe400000f0eff */
[----:B------:R-:W-:-:S04]  /*0fd0*/  LEA R14, P0, R15, UR14, 0x1 ;  /* 0x0000000e0f0e7c11 */ /* 0x000fc8000f8008ff */
[----:B------:R-:W-:-:S05]  /*0fe0*/  LEA.HI.X R15, R15, UR15, R16, 0x1, P0 ;  /* 0x0000000f0f0f7c11 */ /* 0x000fca00080f0c10 */
[----:B--2---:R4:W-:Y:S01]  /*0ff0*/  STG.E.U16 desc[UR6][R14.64], R13 ;  /* 0x0000000d0e007986 */ /* 0x0049e2000c101506 */
[----:B------:R-:W-:Y:S05]  /*1000*/  BRA.U !UP1, `(.L_x_98) ;  /* 0xfffffffd09287547 */ /* 0x000fea000b83ffff */
.L_x_97:
        /* <DEDUP_REMOVED lines=12> */
[----:B------:R2:W4:Y:S01]  /*10d0*/  LDG.E.U16 R9, desc[UR6][R12.64] ;  /* 0x000000060c097981 */ /* 0x000522000c1e1500 */
        /* <DEDUP_REMOVED lines=11> */
[----:B----4-:R0:W-:Y:S04]  /*1190*/  STG.E.U16 desc[UR6][R12.64], R9 ;  /* 0x000000090c007986 */ /* 0x0101e8000c101506 */
[----:B------:R-:W2:Y:S01]  /*11a0*/  LDG.E.U16 R11, desc[UR6][R10.64] ;  /* 0x000000060a0b7981 */ /* 0x000ea2000c1e1500 */
[----:B------:R-:W-:Y:S01]  /*11b0*/  IMAD R15, R18, UR8, RZ ;  /* 0x00000008120f7c24 */ /* 0x000fe2000f8e02ff */
[----:B------:R-:W-:Y:S02]  /*11c0*/  UIADD3 UR5, UPT, UPT, UR5, 0x2, URZ ;  /* 0x0000000205057890 */ /* 0x000fe4000fffe0ff */
[----:B------:R-:W-:Y:S02]  /*11d0*/  UPLOP3.LUT UP0, UPT, UPT, UPT, UPT, 0x40, 0x4 ;  /* 0x000000000004789c */ /* 0x000fe40003f0e870 */
[----:B------:R-:W-:-:S04]  /*11e0*/  IADD3 R16, P0, PT, R15, R6, RZ ;  /* 0x000000060f107210 */ /* 0x000fc80007f1e0ff */
[----:B------:R-:W-:Y:S02]  /*11f0*/  LEA.HI.X.SX32 R15, R15, R8, 0x1, P0 ;  /* 0x000000080f0f7211 */ /* 0x000fe400000f0eff */
[----:B------:R-:W-:-:S04]  /*1200*/  LEA R14, P0, R16, UR14, 0x1 ;  /* 0x0000000e100e7c11 */ /* 0x000fc8000f8008ff */
[----:B------:R-:W-:-:S05]  /*1210*/  LEA.HI.X R15, R16, UR15, R15, 0x1, P0 ;  /* 0x0000000f100f7c11 */ /* 0x000fca00080f0c0f */
[----:B--2---:R0:W-:Y:S04]  /*1220*/  STG.E.U16 desc[UR6][R14.64], R11 ;  /* 0x0000000b0e007986 */ /* 0x0041e8000c101506 */
.L_x_99:
        /* <DEDUP_REMOVED lines=11> */
[----:B------:R-:W2:Y:S01]  /*12e0*/  LDG.E.U16 R11, desc[UR6][R10.64] ;  /* 0x000000060a0b7981 */ /* 0x000ea2000c1e1500 */
[----:B-1----:R-:W-:-:S05]  /*12f0*/  IMAD R5, R5, UR5, RZ ;  /* 0x0000000505057c24 */ /* 0x002fca000f8e02ff */
[----:B------:R-:W-:-:S04]  /*1300*/  IADD3 R7, P0, PT, R5, R6, RZ ;  /* 0x0000000605077210 */ /* 0x000fc80007f1e0ff */
[----:B------:R-:W-:Y:S02]  /*1310*/  LEA.HI.X.SX32 R8, R5, R8, 0x1, P0 ;  /* 0x0000000805087211 */ /* 0x000fe400000f0eff */
[----:B0-----:R-:W-:-:S04]  /*1320*/  LEA R6, P0, R7, UR8, 0x1 ;  /* 0x0000000807067c11 */ /* 0x001fc8000f8008ff */
[----:B------:R-:W-:-:S05]  /*1330*/  LEA.HI.X R7, R7, UR9, R8, 0x1, P0 ;  /* 0x0000000907077c11 */ /* 0x000fca00080f0c08 */
[----:B--2---:R1:W-:Y:S04]  /*1340*/  STG.E.U16 desc[UR6][R6.64], R11 ;  /* 0x0000000b06007986 */ /* 0x0043e8000c101506 */
.L_x_96:
[----:B------:R-:W2:Y:S01]  /*1350*/  LDCU UR5, c[0x0][0x3a0] ;  /* 0x00007400ff0577ac */ /* 0x000ea20008000800 */
[----:B------:R-:W-:-:S04]  /*1360*/  UIADD3 UR4, UPT, UPT, UR4, 0x1, URZ ;  /* 0x0000000104047890 */ /* 0x000fc8000fffe0ff */
[----:B--2---:R-:W-:-:S09]  /*1370*/  UISETP.GE.AND UP0, UPT, UR4, UR5, UPT ;  /* 0x000000050400728c */ /* 0x004fd2000bf06270 */
[----:B------:R-:W-:Y:S05]  /*1380*/  BRA.U !UP0, `(.L_x_100) ;  /* 0xfffffff508f47547 */ /* 0x000fea000b83ffff */
[----:B------:R-:W-:Y:S05]  /*1390*/  EXIT ;  /* 0x000000000000794d */ /* 0x000fea0003800000 */
        .weak           $__internal_4_$__cuda_sm3x_div_rn_noftz_f32_slowpath
        .type           $__internal_4_$__cuda_sm3x_div_rn_noftz_f32_slowpath,@function
        .size           $__internal_4_$__cuda_sm3x_div_rn_noftz_f32_slowpath,(.L_x_136 - $__internal_4_$__cuda_sm3x_div_rn_noftz_f32_slowpath)
$__internal_4_$__cuda_sm3x_div_rn_noftz_f32_slowpath:
        /* <DEDUP_REMOVED lines=33> */
.L_x_101:
        /* <DEDUP_REMOVED lines=50> */
.L_x_107:
[----:B------:R-:W-:-:S04]  /*18d0*/  LOP3.LUT R0, R0, 0x80000000, RZ, 0xc0, !PT ;  /* 0x8000000000007812 */ /* 0x000fc800078ec0ff */
[----:B------:R-:W-:Y:S01]  /*18e0*/  LOP3.LUT R0, R0, 0x7f800000, RZ, 0xfc, !PT ;  /* 0x7f80000000007812 */ /* 0x000fe200078efcff */
[----:B------:R-:W-:Y:S06]  /*18f0*/  BRA `(.L_x_108) ;  /* 0x0000000000287947 */ /* 0x000fec0003800000 */
.L_x_106:
[----:B------:R-:W-:Y:S01]  /*1900*/  IMAD R0, R8, 0x800000, R0 ;  /* 0x0080000008007824 */ /* 0x000fe200078e0200 */
[----:B------:R-:W-:Y:S06]  /*1910*/  BRA `(.L_x_108) ;  /* 0x0000000000207947 */ /* 0x000fec0003800000 */
.L_x_105:
[----:B------:R-:W-:-:S04]  /*1920*/  LOP3.LUT R0, R3, 0x80000000, R0, 0x48, !PT ;  /* 0x8000000003007812 */ /* 0x000fc800078e4800 */
[----:B------:R-:W-:Y:S01]  /*1930*/  LOP3.LUT R0, R0, 0x7f800000, RZ, 0xfc, !PT ;  /* 0x7f80000000007812 */ /* 0x000fe200078efcff */
[----:B------:R-:W-:Y:S06]  /*1940*/  BRA `(.L_x_108) ;  /* 0x0000000000147947 */ /* 0x000fec0003800000 */
.L_x_104:
[----:B------:R-:W-:Y:S01]  /*1950*/  LOP3.LUT R0, R3, 0x80000000, R0, 0x48, !PT ;  /* 0x8000000003007812 */ /* 0x000fe200078e4800 */
[----:B------:R-:W-:Y:S06]  /*1960*/  BRA `(.L_x_108) ;  /* 0x00000000000c7947 */ /* 0x000fec0003800000 */
.L_x_103:
[----:B------:R-:W0:Y:S01]  /*1970*/  MUFU.RSQ R0, -QNAN ;  /* 0xffc0000000007908 */ /* 0x000e220000001400 */
[----:B------:R-:W-:Y:S05]  /*1980*/  BRA `(.L_x_108) ;  /* 0x0000000000047947 */ /* 0x000fea0003800000 */
.L_x_102:
[----:B------:R-:W-:-:S07]  /*1990*/  FADD.FTZ R0, R0, R3 ;  /* 0x0000000300007221 */ /* 0x000fce0000010000 */
.L_x_108:
[----:B------:R-:W-:-:S04]  /*19a0*/  IMAD.MOV.U32 R7, RZ, RZ, 0x0 ;  /* 0x00000000ff077424 */ /* 0x000fc800078e00ff */
[----:B0-----:R-:W-:Y:S05]  /*19b0*/  RET.REL.NODEC R6 `(_Z35nearest_neighbor_4d_kernel_backwardIN3c104HalfEfEvi15THCDeviceTensorIT_Li4Ei16DefaultPtrTraitsES5_) ;  /* 0xffffffe406907950 */ /* 0x001fea0003c3ffff */
.L_x_109:
        /* <DEDUP_REMOVED lines=12> */
.L_x_136:


//--------------------- .text._Z26nearest_neighbor_4d_kernelIN3c104HalfEfEvi15THCDeviceTensorIT_Li4Ei16DefaultPtrTraitsES5_ --------------------------
	.section	.text._Z26nearest_neighbor_4d_kernelIN3c104HalfEfEvi15THCDeviceTensorIT_Li4Ei16DefaultPtrTraitsES5_,"ax",@progbits
	.align	128
        .global         _Z26nearest_neighbor_4d_kernelIN3c104HalfEfEvi15THCDeviceTensorIT_Li4Ei16DefaultPtrTraitsES5_
        .type           _Z26nearest_neighbor_4d_kernelIN3c104HalfEfEvi15THCDeviceTensorIT_Li4Ei16DefaultPtrTraitsES5_,@function
        .size           _Z26nearest_neighbor_4d_kernelIN3c104HalfEfEvi15THCDeviceTensorIT_Li4Ei16DefaultPtrTraitsES5_,(.L_x_137 - _Z26nearest_neighbor_4d_kernelIN3c104HalfEfEvi15THCDeviceTensorIT_Li4Ei16DefaultPtrTraitsES5_)
        .other          _Z26nearest_neighbor_4d_kernelIN3c104HalfEfEvi15THCDeviceTensorIT_Li4Ei16DefaultPtrTraitsES5_,@"STO_CUDA_ENTRY STV_DEFAULT"
_Z26nearest_neighbor_4d_kernelIN3c104HalfEfEvi15THCDeviceTensorIT_Li4Ei16DefaultPtrTraitsES5_:
.text._Z26nearest_neighbor_4d_kernelIN3c104HalfEfEvi15THCDeviceTensorIT_Li4Ei16DefaultPtrTraitsES5_:
        /* <DEDUP_REMOVED lines=57> */
[----:B------:R-:W-:Y:S05]  /*0390*/  CALL.REL.NOINC `($__internal_5_$__cuda_sm3x_div_rn_noftz_f32_slowpath) ;  /* 0x0000001400247944 */ /* 0x000fea0003c00000 */
[----:B------:R-:W-:-:S07]  /*03a0*/  IMAD.MOV.U32 R5, RZ, RZ, R0 ;  /* 0x000000ffff057224 */ /* 0x000fce00078e0000 */
.L_x_111:
        /* <DEDUP_REMOVED lines=13> */
[----:B------:R-:W-:Y:S05]  /*0480*/  CALL.REL.NOINC `($__internal_5_$__cuda_sm3x_div_rn_noftz_f32_slowpath) ;  /* 0x0000001000e87944 */ /* 0x000fea0003c00000 */
[----:B------:R-:W-:-:S07]  /*0490*/  IMAD.MOV.U32 R6, RZ, RZ, R0 ;  /* 0x000000ffff067224 */ /* 0x000fce00078e0000 */
.L_x_112:
        /* <DEDUP_REMOVED lines=33> */
.L_x_117:
        /* <DEDUP_REMOVED lines=21> */
.L_x_115:
        /* <DEDUP_REMOVED lines=54> */
.L_x_114:
        /* <DEDUP_REMOVED lines=34> */
.L_x_116:
        /* <DEDUP_REMOVED lines=18> */
.L_x_113:
[----:B------:R-:W2:Y:S01]  /*0ea0*/  LDCU UR5, c[0x0][0x3a0] ;  /* 0x00007400ff0577ac */ /* 0x000ea20008000800 */
[----:B------:R-:W-:-:S04]  /*0eb0*/  UIADD3 UR4, UPT, UPT, UR4, 0x1, URZ ;  /* 0x0000000104047890 */ /* 0x000fc8000fffe0ff */
[----:B--2---:R-:W-:-:S09]  /*0ec0*/  UISETP.GE.AND UP0, UPT, UR4, UR5, UPT ;  /* 0x000000050400728c */ /* 0x004fd2000bf06270 */
[----:B------:R-:W-:Y:S05]  /*0ed0*/  BRA.U !UP0, `(.L_x_117) ;  /* 0xfffffff508f47547 */ /* 0x000fea000b83ffff */
[----:B------:R-:W-:Y:S05]  /*0ee0*/  EXIT ;  /* 0x000000000000794d */ /* 0x000fea0003800000 */
.L_x_110:
        /* <DEDUP_REMOVED lines=16> */
.L_x_122:
        /* <DEDUP_REMOVED lines=21> */
.L_x_120:
        /* <DEDUP_REMOVED lines=54> */
.L_x_119:
        /* <DEDUP_REMOVED lines=34> */
.L_x_121:
        /* <DEDUP_REMOVED lines=18> */
.L_x_118:
[----:B------:R-:W2:Y:S01]  /*17e0*/  LDCU UR5, c[0x0][0x3a0] ;  /* 0x00007400ff0577ac */ /* 0x000ea20008000800 */
[----:B------:R-:W-:-:S04]  /*17f0*/  UIADD3 UR4, UPT, UPT, UR4, 0x1, URZ ;  /* 0x0000000104047890 */ /* 0x000fc8000fffe0ff */
[----:B--2---:R-:W-:-:S09]  /*1800*/  UISETP.GE.AND UP0, UPT, UR4, UR5, UPT ;  /* 0x000000050400728c */ /* 0x004fd2000bf06270 */
[----:B------:R-:W-:Y:S05]  /*1810*/  BRA.U !UP0, `(.L_x_122) ;  /* 0xfffffff508f47547 */ /* 0x000fea000b83ffff */
[----:B------:R-:W-:Y:S05]  /*1820*/  EXIT ;  /* 0x000000000000794d */ /* 0x000fea0003800000 */
        .weak           $__internal_5_$__cuda_sm3x_div_rn_noftz_f32_slowpath
        .type           $__internal_5_$__cuda_sm3x_div_rn_noftz_f32_slowpath,@function
        .size           $__internal_5_$__cuda_sm3x_div_rn_noftz_f32_slowpath,(.L_x_137 - $__internal_5_$__cuda_sm3x_div_rn_noftz_f32_slowpath)
$__internal_5_$__cuda_sm3x_div_rn_noftz_f32_slowpath:
        /* <DEDUP_REMOVED lines=33> */
.L_x_123:
        /* <DEDUP_REMOVED lines=50> */
.L_x_129:
[----:B------:R-:W-:-:S04]  /*1d60*/  LOP3.LUT R0, R0, 0x80000000, RZ, 0xc0, !PT ;  /* 0x8000000000007812 */ /* 0x000fc800078ec0ff */
[----:B------:R-:W-:Y:S01]  /*1d70*/  LOP3.LUT R0, R0, 0x7f800000, RZ, 0xfc, !PT ;  /* 0x7f80000000007812 */ /* 0x000fe200078efcff */
[----:B------:R-:W-:Y:S06]  /*1d80*/  BRA `(.L_x_130) ;  /* 0x0000000000287947 */ /* 0x000fec0003800000 */
.L_x_128:
[----:B------:R-:W-:Y:S01]  /*1d90*/  IMAD R0, R8, 0x800000, R0 ;  /* 0x0080000008007824 */ /* 0x000fe200078e0200 */
[----:B------:R-:W-:Y:S06]  /*1da0*/  BRA `(.L_x_130) ;  /* 0x0000000000207947 */ /* 0x000fec0003800000 */
.L_x_127:
[----:B------:R-:W-:-:S04]  /*1db0*/  LOP3.LUT R0, R3, 0x80000000, R0, 0x48, !PT ;  /* 0x8000000003007812 */ /* 0x000fc800078e4800 */
[----:B------:R-:W-:Y:S01]  /*1dc0*/  LOP3.LUT R0, R0, 0x7f800000, RZ, 0xfc, !PT ;  /* 0x7f80000000007812 */ /* 0x000fe200078efcff */
[----:B------:R-:W-:Y:S06]  /*1dd0*/  BRA `(.L_x_130) ;  /* 0x0000000000147947 */ /* 0x000fec0003800000 */
.L_x_126:
[----:B------:R-:W-:Y:S01]  /*1de0*/  LOP3.LUT R0, R3, 0x80000000, R0, 0x48, !PT ;  /* 0x8000000003007812 */ /* 0x000fe200078e4800 */
[----:B------:R-:W-:Y:S06]  /*1df0*/  BRA `(.L_x_130) ;  /* 0x00000000000c7947 */ /* 0x000fec0003800000 */
.L_x_125:
[----:B------:R-:W0:Y:S01]  /*1e00*/  MUFU.RSQ R0, -QNAN ;  /* 0xffc0000000007908 */ /* 0x000e220000001400 */
[----:B------:R-:W-:Y:S05]  /*1e10*/  BRA `(.L_x_130) ;  /* 0x0000000000047947 */ /* 0x000fea0003800000 */
.L_x_124:
[----:B------:R-:W-:-:S07]  /*1e20*/  FADD.FTZ R0, R0, R3 ;  /* 0x0000000300007221 */ /* 0x000fce0000010000 */
.L_x_130:
[----:B------:R-:W-:-:S04]  /*1e30*/  IMAD.MOV.U32 R7, RZ, RZ, 0x0 ;  /* 0x00000000ff077424 */ /* 0x000fc800078e00ff */
[----:B0-----:R-:W-:Y:S05]  /*1e40*/  RET.REL.NODEC R6 `(_Z26nearest_neighbor_4d_kernelIN3c104HalfEfEvi15THCDeviceTensorIT_Li4Ei16DefaultPtrTraitsES5_) ;  /* 0xffffffe0066c7950 */ /* 0x001fea0003c3ffff */
.L_x_131:
        /* <DEDUP_REMOVED lines=11> */
.L_x_137:


//--------------------- .nv.global.init           --------------------------
	.section	.nv.global.init,"aw",@progbits
.nv.global.init:
	.type		__T23,@object
	.size		__T23,(__T24 - __T23)
__T23:
        /*0000*/ 	.byte	0x54, 0x20, 0x70, 0x6f, 0x77, 0x69, 0x28, 0x54, 0x2c, 0x20, 0x54, 0x29, 0x20, 0x5b, 0x77, 0x69
        /*0010*/ 	.byte	0x74, 0x68, 0x20, 0x54, 0x20, 0x3d, 0x20, 0x69, 0x6e, 0x74, 0x5d, 0x00
	.type		__T24,@object
	.size		__T24,(__T22 - __T24)
__T24:
        /*001c*/ 	.byte	0x54, 0x20, 0x70, 0x6f, 0x77, 0x69, 0x28, 0x54, 0x2c, 0x20, 0x54, 0x29, 0x20, 0x5b, 0x77, 0x69
        /*002c*/ 	.byte	0x74, 0x68, 0x20, 0x54, 0x20, 0x3d, 0x20, 0x6c, 0x6f, 0x6e, 0x67, 0x5d, 0x00
	.type		__T22,@object
	.size		__T22,(__T21 - __T22)
__T22:
        /*0039*/ 	.byte	0x54, 0x20, 0x70, 0x6f, 0x77, 0x69, 0x28, 0x54, 0x2c, 0x20, 0x54, 0x29, 0x20, 0x5b, 0x77, 0x69
        /*0049*/ 	.byte	0x74, 0x68, 0x20, 0x54, 0x20, 0x3d, 0x20, 0x73, 0x68, 0x6f, 0x72, 0x74, 0x5d, 0x00
	.type		__T21,@object
	.size		__T21,(__T20 - __T21)
__T21:
        /*0057*/ 	.byte	0x54, 0x20, 0x70, 0x6f, 0x77, 0x69, 0x28, 0x54, 0x2c, 0x20, 0x54, 0x29, 0x20, 0x5b, 0x77, 0x69
        /*0067*/ 	.byte	0x74, 0x68, 0x20, 0x54, 0x20, 0x3d, 0x20, 0x73, 0x69, 0x67, 0x6e, 0x65, 0x64, 0x20, 0x63, 0x68
        /*0077*/ 	.byte	0x61, 0x72, 0x5d, 0x00
	.type		__T20,@object
	.size		__T20,(.L_8 - __T20)
__T20:
        /*007b*/ 	.byte	0x54, 0x20, 0x70, 0x6f, 0x77, 0x69, 0x28, 0x54, 0x2c, 0x20, 0x54, 0x29, 0x20, 0x5b, 0x77, 0x69
        /*008b*/ 	.byte	0x74, 0x68, 0x20, 0x54, 0x20, 0x3d, 0x20, 0x75, 0x6e, 0x73, 0x69, 0x67, 0x6e, 0x65, 0x64, 0x20
        /*009b*/ 	.byte	0x63, 0x68, 0x61, 0x72, 0x5d, 0x00
.L_8:


//--------------------- .nv.shared.reserved.0     --------------------------
	.section	.nv.shared.reserved.0,"aw",@nobits
	.weak		__nv_reservedSMEM_offset_0_alias
	.size		__nv_reservedSMEM_offset_0_alias, 0, 64
	.other		__nv_reservedSMEM_offset_0_alias,@"STO_CUDA_RESERVED_SHARED STV_DEFAULT"
__nv_reservedSMEM_offset_0_alias:
	.zero		0
	.zero		64


//--------------------- .nv.global                --------------------------
	.section	.nv.global,"aw",@nobits
	.align	8
.nv.global:
	.type		_ZTVN10__cxxabiv120__si_class_type_infoE,@object
	.size		_ZTVN10__cxxabiv120__si_class_type_infoE,(_ZTTNSt7__cxx1119basic_ostringstreamIcSt11char_traitsIcESaIcEEE - _ZTVN10__cxxabiv120__si_class_type_infoE)
_ZTVN10__cxxabiv120__si_class_type_infoE:
	.zero		8
	.type		_ZTTNSt7__cxx1119basic_ostringstreamIcSt11char_traitsIcESaIcEEE,@object
	.size		_ZTTNSt7__cxx1119basic_ostringstreamIcSt11char_traitsIcESaIcEEE,(_ZTTSo - _ZTTNSt7__cxx1119basic_ostringstreamIcSt11char_traitsIcESaIcEEE)
_ZTTNSt7__cxx1119basic_ostringstreamIcSt11char_traitsIcESaIcEEE:
	.zero		8
	.type		_ZTTSo,@object
	.size		_ZTTSo,(_ZTVN10__cxxabiv117__class_type_infoE - _ZTTSo)
_ZTTSo:
	.zero		8
	.type		_ZTVN10__cxxabiv117__class_type_infoE,@object
	.size		_ZTVN10__cxxabiv117__class_type_infoE,(_ZTVSt9basic_iosIcSt11char_traitsIcEE - _ZTVN10__cxxabiv117__class_type_infoE)
_ZTVN10__cxxabiv117__class_type_infoE:
	.zero		8
	.type		_ZTVSt9basic_iosIcSt11char_traitsIcEE,@object
	.size		_ZTVSt9basic_iosIcSt11char_traitsIcEE,(_ZTVN3c105ErrorE - _ZTVSt9basic_iosIcSt11char_traitsIcEE)
_ZTVSt9basic_iosIcSt11char_traitsIcEE:
	.zero		32
	.type		_ZTVN3c105ErrorE,@object
	.size		_ZTVN3c105ErrorE,(_ZTVSt15basic_streambufIcSt11char_traitsIcEE - _ZTVN3c105ErrorE)
_ZTVN3c105ErrorE:
	.zero		40
	.type		_ZTVSt15basic_streambufIcSt11char_traitsIcEE,@object
	.size		_ZTVSt15basic_streambufIcSt11char_traitsIcEE,(_ZTVNSt7__cxx1115basic_stringbufIcSt11char_traitsIcESaIcEEE - _ZTVSt15basic_streambufIcSt11char_traitsIcEE)
_ZTVSt15basic_streambufIcSt11char_traitsIcEE:
	.zero		128
	.type		_ZTVNSt7__cxx1115basic_stringbufIcSt11char_traitsIcESaIcEEE,@object
	.size		_ZTVNSt7__cxx1115basic_stringbufIcSt11char_traitsIcESaIcEEE,(.L_3 - _ZTVNSt7__cxx1115basic_stringbufIcSt11char_traitsIcESaIcEEE)
_ZTVNSt7__cxx1115basic_stringbufIcSt11char_traitsIcESaIcEEE:
	.zero		128
.L_3:


//--------------------- .nv.constant0._Z35nearest_neighbor_4d_kernel_backwardIddEvi15THCDeviceTensorIT_Li4Ei16DefaultPtrTraitsES3_ --------------------------
	.section	.nv.constant0._Z35nearest_neighbor_4d_kernel_backwardIddEvi15THCDeviceTensorIT_Li4Ei16DefaultPtrTraitsES3_,"a",@progbits
	.sectionflags	@""
	.align	4
.nv.constant0._Z35nearest_neighbor_4d_kernel_backwardIddEvi15THCDeviceTensorIT_Li4Ei16DefaultPtrTraitsES3_:
	.zero		984


//--------------------- .nv.constant0._Z26nearest_neighbor_4d_kernelIddEvi15THCDeviceTensorIT_Li4Ei16DefaultPtrTraitsES3_ --------------------------
	.section	.nv.constant0._Z26nearest_neighbor_4d_kernelIddEvi15THCDeviceTensorIT_Li4Ei16DefaultPtrTraitsES3_,"a",@progbits
	.sectionflags	@""
	.align	4
.nv.constant0._Z26nearest_neighbor_4d_kernelIddEvi15THCDeviceTensorIT_Li4Ei16DefaultPtrTraitsES3_:
	.zero		984


//--------------------- .nv.constant0._Z35nearest_neighbor_4d_kernel_backwardIffEvi15THCDeviceTensorIT_Li4Ei16DefaultPtrTraitsES3_ --------------------------
	.section	.nv.constant0._Z35nearest_neighbor_4d_kernel_backwardIffEvi15THCDeviceTensorIT_Li4Ei16DefaultPtrTraitsES3_,"a",@progbits
	.sectionflags	@""
	.align	4
.nv.constant0._Z35nearest_neighbor_4d_kernel_backwardIffEvi15THCDeviceTensorIT_Li4Ei16DefaultPtrTraitsES3_:
	.zero		984


//--------------------- .nv.constant0._Z26nearest_neighbor_4d_kernelIffEvi15THCDeviceTensorIT_Li4Ei16DefaultPtrTraitsES3_ --------------------------
	.section	.nv.constant0._Z26nearest_neighbor_4d_kernelIffEvi15THCDeviceTensorIT_Li4Ei16DefaultPtrTraitsES3_,"a",@progbits
	.sectionflags	@""
	.align	4
.nv.constant0._Z26nearest_neighbor_4d_kernelIffEvi15THCDeviceTensorIT_Li4Ei16DefaultPtrTraitsES3_:
	.zero		984


//--------------------- .nv.constant0._Z35nearest_neighbor_4d_kernel_backwardIN3c104HalfEfEvi15THCDeviceTensorIT_Li4Ei16DefaultPtrTraitsES5_ --------------------------
	.section	.nv.constant0._Z35nearest_neighbor_4d_kernel_backwardIN3c104HalfEfEvi15THCDeviceTensorIT_Li4Ei16DefaultPtrTraitsES5_,"a",@progbits
	.sectionflags	@""
	.align	4
.nv.constant0._Z35nearest_neighbor_4d_kernel_backwardIN3c104HalfEfEvi15THCDeviceTensorIT_Li4Ei16DefaultPtrTraitsES5_:
	.zero		984


//--------------------- .nv.constant0._Z26nearest_neighbor_4d_kernelIN3c104HalfEfEvi15THCDeviceTensorIT_Li4Ei16DefaultPtrTraitsES5_ --------------------------
	.section	.nv.constant0._Z26nearest_neighbor_4d_kernelIN3c104HalfEfEvi15THCDeviceTensorIT_Li4Ei16DefaultPtrTraitsES5_,"a",@progbits
	.sectionflags	@""
	.align	4
.nv.constant0._Z26nearest_neighbor_4d_kernelIN3c104HalfEfEvi15THCDeviceTensorIT_Li4Ei16DefaultPtrTraitsES5_:
	.zero		984


//--------------------- SYMBOLS --------------------------

	.type		.nv.reservedSmem.offset0,@object
	.size		.nv.reservedSmem.offset0,0x4
